	.target	sm_90a

	.elftype	@"ET_EXEC"


//--------------------- .note.nv.tkinfo           --------------------------
	.section	.note.nv.tkinfo,"",@"SHT_NOTE"
	.sectionflags	@"SHF_NOTE_NV_TKINFO"
	.tkinfo
        /*0018*/ 	.word	0x00000002
        /*0030*/ 	.string	""
        /*0030*/ 	.string	"ptxas"
        /*0030*/ 	.string	"Cuda compilation tools, release 13.0, V13.0.88"
        /*0030*/ 	.string	"Build cuda_13.0.r13.0/compiler.36424714_0"
        /*0030*/ 	.string	"-arch sm_90a -m 64 "



//--------------------- .note.nv.cuinfo           --------------------------
	.section	.note.nv.cuinfo,"",@"SHT_NOTE"
	.sectionflags	@"SHF_NOTE_NV_CUINFO"
        /*0018*/ 	.short	0x0002
        /*001a*/ 	.short	0x005a
        /*001c*/ 	.short	0x0082
	.zero		2


//--------------------- .nv.info                  --------------------------
	.section	.nv.info,"",@"SHT_CUDA_INFO"
	.align	4


	//----- nvinfo : EIATTR_REGCOUNT
	.align		4
        /*0000*/ 	.byte	0x04, 0x2f
        /*0002*/ 	.short	(.L_15 - .L_14)
	.align		4
.L_14:
        /*0004*/ 	.word	index@(_ZN7cutlass13device_kernelINS_4gemm6kernel13GemmUniversalIN4cute5tupleIJiiiiEEENS1_10collective13CollectiveMmaINS1_34MainloopSm90TmaGmmaWarpSpecializedILi4ENS5_IJNS4_1CILi2EEESB_NSA_ILi1EEEEEENS1_35KernelTmaWarpSpecializedCooperativeEEENS5_IJNSA_ILi256EEESG_NSA_ILi32EEEEEENS_10tfloat32_tENS5_IJlSC_lEEESJ_SK_NS4_8TiledMMAINS4_8MMA_AtomIJNS4_4SM904GMMA30MMA_64x256x8_F32TF32TF32_SS_TNILNSO_7ScaleInE1ELSQ_1EEEEEENS4_6LayoutINS5_IJSB_SC_SC_EEENS5_IJSC_NSA_ILi0EEESV_EEEEENS5_IJNS4_10UnderscoreESY_SY_EEEEENS4_23SM90_TMA_LOAD_MULTICASTENS4_14ComposedLayoutINS4_7SwizzleILi3ELi4ELi3EEENS4_18smem_ptr_flag_bitsILi32EEENST_INS5_IJNSA_ILi8EEESH_EEENS5_IJSH_SC_EEEEEEEvNS4_8identityES11_S1B_vS1C_EENS_8epilogue10collective6detail29Sm90TmaWarpSpecializedAdapterINS1F_15DefaultEpilogueISJ_SK_SK_NS1E_6thread17LinearCombinationISJ_Li1EffLNS1J_9ScaleType4KindE0ELNS_15FloatRoundStyleE2ESJ_EENS1_15EpilogueDefaultEEEEEvvEEEEvNT_6ParamsE)
        /*0008*/ 	.word	0x000000a8


	//----- nvinfo : EIATTR_FRAME_SIZE
	.align		4
.L_15:
        /*000c*/ 	.byte	0x04, 0x11
        /*000e*/ 	.short	(.L_17 - .L_16)
	.align		4
.L_16:
        /*0010*/ 	.word	index@(_ZN7cutlass13device_kernelINS_4gemm6kernel13GemmUniversalIN4cute5tupleIJiiiiEEENS1_10collective13CollectiveMmaINS1_34MainloopSm90TmaGmmaWarpSpecializedILi4ENS5_IJNS4_1CILi2EEESB_NSA_ILi1EEEEEENS1_35KernelTmaWarpSpecializedCooperativeEEENS5_IJNSA_ILi256EEESG_NSA_ILi32EEEEEENS_10tfloat32_tENS5_IJlSC_lEEESJ_SK_NS4_8TiledMMAINS4_8MMA_AtomIJNS4_4SM904GMMA30MMA_64x256x8_F32TF32TF32_SS_TNILNSO_7ScaleInE1ELSQ_1EEEEEENS4_6LayoutINS5_IJSB_SC_SC_EEENS5_IJSC_NSA_ILi0EEESV_EEEEENS5_IJNS4_10UnderscoreESY_SY_EEEEENS4_23SM90_TMA_LOAD_MULTICASTENS4_14ComposedLayoutINS4_7SwizzleILi3ELi4ELi3EEENS4_18smem_ptr_flag_bitsILi32EEENST_INS5_IJNSA_ILi8EEESH_EEENS5_IJSH_SC_EEEEEEEvNS4_8identityES11_S1B_vS1C_EENS_8epilogue10collective6detail29Sm90TmaWarpSpecializedAdapterINS1F_15DefaultEpilogueISJ_SK_SK_NS1E_6thread17LinearCombinationISJ_Li1EffLNS1J_9ScaleType4KindE0ELNS_15FloatRoundStyleE2ESJ_EENS1_15EpilogueDefaultEEEEEvvEEEEvNT_6ParamsE)
        /*0014*/ 	.word	0x00000788


	//----- nvinfo : EIATTR_MIN_STACK_SIZE
	.align		4
.L_17:
        /*0018*/ 	.byte	0x04, 0x12
        /*001a*/ 	.short	(.L_19 - .L_18)
	.align		4
.L_18:
        /*001c*/ 	.word	index@(_ZN7cutlass13device_kernelINS_4gemm6kernel13GemmUniversalIN4cute5tupleIJiiiiEEENS1_10collective13CollectiveMmaINS1_34MainloopSm90TmaGmmaWarpSpecializedILi4ENS5_IJNS4_1CILi2EEESB_NSA_ILi1EEEEEENS1_35KernelTmaWarpSpecializedCooperativeEEENS5_IJNSA_ILi256EEESG_NSA_ILi32EEEEEENS_10tfloat32_tENS5_IJlSC_lEEESJ_SK_NS4_8TiledMMAINS4_8MMA_AtomIJNS4_4SM904GMMA30MMA_64x256x8_F32TF32TF32_SS_TNILNSO_7ScaleInE1ELSQ_1EEEEEENS4_6LayoutINS5_IJSB_SC_SC_EEENS5_IJSC_NSA_ILi0EEESV_EEEEENS5_IJNS4_10UnderscoreESY_SY_EEEEENS4_23SM90_TMA_LOAD_MULTICASTENS4_14ComposedLayoutINS4_7SwizzleILi3ELi4ELi3EEENS4_18smem_ptr_flag_bitsILi32EEENST_INS5_IJNSA_ILi8EEESH_EEENS5_IJSH_SC_EEEEEEEvNS4_8identityES11_S1B_vS1C_EENS_8epilogue10collective6detail29Sm90TmaWarpSpecializedAdapterINS1F_15DefaultEpilogueISJ_SK_SK_NS1E_6thread17LinearCombinationISJ_Li1EffLNS1J_9ScaleType4KindE0ELNS_15FloatRoundStyleE2ESJ_EENS1_15EpilogueDefaultEEEEEvvEEEEvNT_6ParamsE)
        /*0020*/ 	.word	0x00000788
.L_19:


//--------------------- .nv.compat                --------------------------
	.section	.nv.compat,"",@"SHT_CUDA_COMPAT_INFO"
	.align	4
        /*0000*/ 	.byte	0x02, 0x09, 0x01, 0x00, 0x02, 0x02, 0x04, 0x00, 0x02, 0x05, 0x05, 0x00, 0x03, 0x07, 0x01, 0x01
        /*0010*/ 	.byte	0x02, 0x03, 0x01, 0x00, 0x02, 0x06, 0x01, 0x00, 0x04, 0x0b, 0x08, 0x00, 0x00, 0x00, 0x00, 0x00
        /*0020*/ 	.byte	0x00, 0x00, 0x00, 0x00


//--------------------- .nv.info._ZN7cutlass13device_kernelINS_4gemm6kernel13GemmUniversalIN4cute5tupleIJiiiiEEENS1_10collective13CollectiveMmaINS1_34MainloopSm90TmaGmmaWarpSpecializedILi4ENS5_IJNS4_1CILi2EEESB_NSA_ILi1EEEEEENS1_35KernelTmaWarpSpecializedCooperativeEEENS5_IJNSA_ILi256EEESG_NSA_ILi32EEEEEENS_10tfloat32_tENS5_IJlSC_lEEESJ_SK_NS4_8TiledMMAINS4_8MMA_AtomIJNS4_4SM904GMMA30MMA_64x256x8_F32TF32TF32_SS_TNILNSO_7ScaleInE1ELSQ_1EEEEEENS4_6LayoutINS5_IJSB_SC_SC_EEENS5_IJSC_NSA_ILi0EEESV_EEEEENS5_IJNS4_10UnderscoreESY_SY_EEEEENS4_23SM90_TMA_LOAD_MULTICASTENS4_14ComposedLayoutINS4_7SwizzleILi3ELi4ELi3EEENS4_18smem_ptr_flag_bitsILi32EEENST_INS5_IJNSA_ILi8EEESH_EEENS5_IJSH_SC_EEEEEEEvNS4_8identityES11_S1B_vS1C_EENS_8epilogue10collective6detail29Sm90TmaWarpSpecializedAdapterINS1F_15DefaultEpilogueISJ_SK_SK_NS1E_6thread17LinearCombinationISJ_Li1EffLNS1J_9ScaleType4KindE0ELNS_15FloatRoundStyleE2ESJ_EENS1_15EpilogueDefaultEEEEEvvEEEEvNT_6ParamsE --------------------------
	.section	.nv.info._ZN7cutlass13device_kernelINS_4gemm6kernel13GemmUniversalIN4cute5tupleIJiiiiEEENS1_10collective13CollectiveMmaINS1_34MainloopSm90TmaGmmaWarpSpecializedILi4ENS5_IJNS4_1CILi2EEESB_NSA_ILi1EEEEEENS1_35KernelTmaWarpSpecializedCooperativeEEENS5_IJNSA_ILi256EEESG_NSA_ILi32EEEEEENS_10tfloat32_tENS5_IJlSC_lEEESJ_SK_NS4_8TiledMMAINS4_8MMA_AtomIJNS4_4SM904GMMA30MMA_64x256x8_F32TF32TF32_SS_TNILNSO_7ScaleInE1ELSQ_1EEEEEENS4_6LayoutINS5_IJSB_SC_SC_EEENS5_IJSC_NSA_ILi0EEESV_EEEEENS5_IJNS4_10UnderscoreESY_SY_EEEEENS4_23SM90_TMA_LOAD_MULTICASTENS4_14ComposedLayoutINS4_7SwizzleILi3ELi4ELi3EEENS4_18smem_ptr_flag_bitsILi32EEENST_INS5_IJNSA_ILi8EEESH_EEENS5_IJSH_SC_EEEEEEEvNS4_8identityES11_S1B_vS1C_EENS_8epilogue10collective6detail29Sm90TmaWarpSpecializedAdapterINS1F_15DefaultEpilogueISJ_SK_SK_NS1E_6thread17LinearCombinationISJ_Li1EffLNS1J_9ScaleType4KindE0ELNS_15FloatRoundStyleE2ESJ_EENS1_15EpilogueDefaultEEEEEvvEEEEvNT_6ParamsE,"",@"SHT_CUDA_INFO"
	.sectionflags	@""
	.align	4


	//----- nvinfo : EIATTR_CUDA_API_VERSION
	.align		4
        /*0000*/ 	.byte	0x04, 0x37
        /*0002*/ 	.short	(.L_21 - .L_20)
.L_20:
        /*0004*/ 	.word	0x00000082


	//----- nvinfo : EIATTR_KPARAM_INFO
	.align		4
.L_21:
        /*0008*/ 	.byte	0x04, 0x17
        /*000a*/ 	.short	(.L_23 - .L_22)
.L_22:
        /*000c*/ 	.word	0x00000000
        /*0010*/ 	.short	0x0000
        /*0012*/ 	.short	0x0070
        /*0014*/ 	.byte	0x00, 0xf0, 0x01, 0x10


	//----- nvinfo : EIATTR_SPARSE_MMA_MASK
	.align		4
.L_23:
        /*0018*/ 	.byte	0x03, 0x50
        /*001a*/ 	.short	0x0000


	//----- nvinfo : EIATTR_MAXREG_COUNT
	.align		4
        /*001c*/ 	.byte	0x03, 0x1b
        /*001e*/ 	.short	0x00a8


	//----- nvinfo : EIATTR_NUM_BARRIERS
	.align		4
        /*0020*/ 	.byte	0x02, 0x4c
        /*0022*/ 	.byte	0x01
	.zero		1


	//----- nvinfo : EIATTR_EXTERNS
	.align		4
        /*0024*/ 	.byte	0x04, 0x0f
        /*0026*/ 	.short	(.L_25 - .L_24)


	//   ....[0]....
	.align		4
.L_24:
        /*0028*/ 	.word	index@(__assertfail)


	//----- nvinfo : EIATTR_ANNOTATIONS
	.align		4
.L_25:
        /*002c*/ 	.byte	0x04, 0x55
        /*002e*/ 	.short	(.L_27 - .L_26)


	//   ....[0]....
.L_26:
        /*0030*/ 	.word	0x00000001
        /*0034*/ 	.byte	0xf0, 0x09, 0x00, 0x00, 0x01, 0x00, 0x00, 0x00, 0x10, 0x0a, 0x00, 0x00, 0x01, 0x00, 0x00, 0x00
        /* <DEDUP_REMOVED lines=716> */
        /*2d04*/ 	.byte	0xc0, 0xa8, 0x01, 0x00, 0x01, 0x00, 0x00, 0x00, 0xe0, 0xa8, 0x01, 0x00


	//----- nvinfo : EIATTR_MERCURY_ISA_VERSION
	.align		4
.L_27:
        /*2d10*/ 	.byte	0x03, 0x5f
        /*2d12*/ 	.short	0x0101


	//----- nvinfo : EIATTR_INT_WARP_WIDE_INSTR_OFFSETS
	.align		4
        /*2d14*/ 	.byte	0x04, 0x31
        /*2d16*/ 	.short	(.L_29 - .L_28)


	//   ....[0]....
.L_28:
        /*2d18*/ 	.word	0x00000580


	//   ....[1]....
        /*2d1c*/ 	.word	0x00000590


	//   ....[2]....
        /*2d20*/ 	.word	0x00000700


	//   ....[3]....
        /*2d24*/ 	.word	0x00008fd0


	//----- nvinfo : EIATTR_COOP_GROUP_MASK_REGIDS
	.align		4
.L_29:
        /*2d28*/ 	.byte	0x04, 0x29
        /*2d2a*/ 	.short	(.L_31 - .L_30)


	//   ....[0]....
.L_30:
        /*2d2c*/ 	.word	0xffffffff


	//   ....[1]....
        /*2d30*/ 	.word	0xffffffff


	//   ....[2]....
        /*2d34*/ 	.word	0xffffffff


	//   ....[3]....
        /*2d38*/ 	.word	0xffffffff


	//   ....[4]....
        /*2d3c*/ 	.word	0xffffffff


	//   ....[5]....
        /*2d40*/ 	.word	0xffffffff


	//----- nvinfo : EIATTR_COOP_GROUP_INSTR_OFFSETS
	.align		4
.L_31:
        /*2d44*/ 	.byte	0x04, 0x28
        /*2d46*/ 	.short	(.L_33 - .L_32)


	//   ....[0]....
.L_32:
        /*2d48*/ 	.word	0x00000070


	//   ....[1]....
        /*2d4c*/ 	.word	0x00000080


	//   ....[2]....
        /*2d50*/ 	.word	0x000001a0


	//   ....[3]....
        /*2d54*/ 	.word	0x000003d0


	//   ....[4]....
        /*2d58*/ 	.word	0x00000840


	//   ....[5]....
        /*2d5c*/ 	.word	0x00001410


	//----- nvinfo : EIATTR_REG_RECONFIG
	.align		4
.L_33:
        /*2d60*/ 	.byte	0x01, 0x54
	.zero		2


	//----- nvinfo : EIATTR_SYSCALL_OFFSETS
	.align		4
        /*2d64*/ 	.byte	0x04, 0x46
        /*2d66*/ 	.short	(.L_35 - .L_34)


	//   ....[0]....
.L_34:
        /*2d68*/ 	.word	0x000015c0


	//----- nvinfo : EIATTR_MBARRIER_INSTR_OFFSETS
	.align		4
.L_35:
        /*2d6c*/ 	.byte	0x04, 0x39
        /*2d6e*/ 	.short	(.L_37 - .L_36)


	//   ....[0]....
.L_36:
        /*2d70*/ 	.word	0x00000320
        /*2d74*/ 	.word	0x000000ff
        /*2d78*/ 	.word	0x00000000
        /*2d7c*/ 	.short	0x0100
        /*2d7e*/ 	.byte	0x08
	.zero		1


	//   ....[1]....
        /*2d80*/ 	.word	0x00000330
        /*2d84*/ 	.word	0x000000ff
        /*2d88*/ 	.word	0x00000020
        /*2d8c*/ 	.short	0x0100
        /*2d8e*/ 	.byte	0x08
	.zero		1


	//   ....[2]....
        /*2d90*/ 	.word	0x00000340
        /*2d94*/ 	.word	0x000000ff
        /*2d98*/ 	.word	0x00000008
        /*2d9c*/ 	.short	0x0100
        /*2d9e*/ 	.byte	0x08
	.zero		1


	//   ....[3]....
        /*2da0*/ 	.word	0x00000350
        /*2da4*/ 	.word	0x000000ff
        /*2da8*/ 	.word	0x00000028
        /*2dac*/ 	.short	0x0100
        /*2dae*/ 	.byte	0x08
	.zero		1


	//   ....[4]....
        /*2db0*/ 	.word	0x00000360
        /*2db4*/ 	.word	0x000000ff
        /*2db8*/ 	.word	0x00000010
        /*2dbc*/ 	.short	0x0100
        /*2dbe*/ 	.byte	0x08
	.zero		1


	//   ....[5]....
        /*2dc0*/ 	.word	0x00000370
        /*2dc4*/ 	.word	0x000000ff
        /*2dc8*/ 	.word	0x00000030
        /*2dcc*/ 	.short	0x0100
        /*2dce*/ 	.byte	0x08
	.zero		1


	//   ....[6]....
        /*2dd0*/ 	.word	0x00000380
        /*2dd4*/ 	.word	0x000000ff
        /*2dd8*/ 	.word	0x00000018
        /*2ddc*/ 	.short	0x0100
        /*2dde*/ 	.byte	0x08
	.zero		1


	//   ....[7]....
        /*2de0*/ 	.word	0x00000390
        /*2de4*/ 	.word	0x000000ff
        /*2de8*/ 	.word	0x00000038
        /*2dec*/ 	.short	0x0100
        /*2dee*/ 	.byte	0x08
	.zero		1


	//   ....[8]....
        /*2df0*/ 	.word	0x00000770
        /*2df4*/ 	.word	0x000000ff
        /*2df8*/ 	.word	0x00000050
        /*2dfc*/ 	.short	0x0100
        /*2dfe*/ 	.byte	0x06
	.zero		1


	//   ....[9]....
        /*2e00*/ 	.word	0x000007a0
        /*2e04*/ 	.word	0x000000ff
        /*2e08*/ 	.word	0x00000058
        /*2e0c*/ 	.short	0x0100
        /*2e0e*/ 	.byte	0x06
	.zero		1


	//   ....[10]....
        /*2e10*/ 	.word	0x000016a0
        /*2e14*/ 	.word	0x00000004
        /*2e18*/ 	.word	0x00000000
        /*2e1c*/ 	.short	0x010a
        /*2e1e*/ 	.byte	0x3f
	.zero		1


	//   ....[11]....
        /*2e20*/ 	.word	0x000016e0
        /*2e24*/ 	.word	0x00000004
        /*2e28*/ 	.word	0x00000000
        /*2e2c*/ 	.short	0x010a
        /*2e2e*/ 	.byte	0x3f
	.zero		1


	//   ....[12]....
        /*2e30*/ 	.word	0x00004d30
        /*2e34*/ 	.word	0x00000004
        /*2e38*/ 	.word	0x00000000
        /*2e3c*/ 	.short	0x010a
        /*2e3e*/ 	.byte	0x3f
	.zero		1


	//   ....[13]....
        /*2e40*/ 	.word	0x00004d70
        /*2e44*/ 	.word	0x00000004
        /*2e48*/ 	.word	0x00000000
        /*2e4c*/ 	.short	0x010a
        /*2e4e*/ 	.byte	0x3f
	.zero		1


	//   ....[14]....
        /*2e50*/ 	.word	0x00008e60
        /*2e54*/ 	.word	0x00000004
        /*2e58*/ 	.word	0x00000000
        /*2e5c*/ 	.short	0x0101
        /*2e5e*/ 	.byte	0x3f
	.zero		1


	//   ....[15]....
        /*2e60*/ 	.word	0x00009060
        /*2e64*/ 	.word	0x00000000
        /*2e68*/ 	.word	0x00000000
        /*2e6c*/ 	.short	0x0101
        /*2e6e*/ 	.byte	0x3f
	.zero		1


	//   ....[16]....
        /*2e70*/ 	.word	0x0001a430
        /*2e74*/ 	.word	0x0000000c
        /*2e78*/ 	.word	0x00000020
        /*2e7c*/ 	.short	0x010a
        /*2e7e*/ 	.byte	0x3f
	.zero		1


	//   ....[17]....
        /*2e80*/ 	.word	0x0001a850
        /*2e84*/ 	.word	0x00000002
        /*2e88*/ 	.word	0x00000058
        /*2e8c*/ 	.short	0x0101
        /*2e8e*/ 	.byte	0x3f
	.zero		1


	//   ....[18]....
        /*2e90*/ 	.word	0x0001afe0
        /*2e94*/ 	.word	0x00000005
        /*2e98*/ 	.word	0x00000000
        /*2e9c*/ 	.short	0x010a
        /*2e9e*/ 	.byte	0x3f
	.zero		1


	//   ....[19]....
        /*2ea0*/ 	.word	0x0001b070
        /*2ea4*/ 	.word	0x00000005
        /*2ea8*/ 	.word	0x00000000
        /*2eac*/ 	.short	0x010a
        /*2eae*/ 	.byte	0x3f
	.zero		1


	//   ....[20]....
        /*2eb0*/ 	.word	0x0001b100
        /*2eb4*/ 	.word	0x00000005
        /*2eb8*/ 	.word	0x00000000
        /*2ebc*/ 	.short	0x010a
        /*2ebe*/ 	.byte	0x3f
	.zero		1


	//   ....[21]....
        /*2ec0*/ 	.word	0x0001b190
        /*2ec4*/ 	.word	0x00000003
        /*2ec8*/ 	.word	0x00000000
        /*2ecc*/ 	.short	0x010a
        /*2ece*/ 	.byte	0x3f
	.zero		1


	//   ....[22]....
        /*2ed0*/ 	.word	0x0001b1f0
        /*2ed4*/ 	.word	0x00000004
        /*2ed8*/ 	.word	0x00000000
        /*2edc*/ 	.short	0x010a
        /*2ede*/ 	.byte	0x3f
	.zero		1


	//   ....[23]....
        /*2ee0*/ 	.word	0x0001b240
        /*2ee4*/ 	.word	0x00000004
        /*2ee8*/ 	.word	0x00000000
        /*2eec*/ 	.short	0x010a
        /*2eee*/ 	.byte	0x3f
	.zero		1


	//   ....[24]....
        /*2ef0*/ 	.word	0x0001b310
        /*2ef4*/ 	.word	0x0000000c
        /*2ef8*/ 	.word	0x00000020
        /*2efc*/ 	.short	0x010a
        /*2efe*/ 	.byte	0x3f
	.zero		1


	//   ....[25]....
        /*2f00*/ 	.word	0x0001b3e0
        /*2f04*/ 	.word	0x00000005
        /*2f08*/ 	.word	0x00000000
        /*2f0c*/ 	.short	0x010a
        /*2f0e*/ 	.byte	0x3f
	.zero		1


	//   ....[26]....
        /*2f10*/ 	.word	0x0001b430
        /*2f14*/ 	.word	0x00000005
        /*2f18*/ 	.word	0x00000000
        /*2f1c*/ 	.short	0x010a
        /*2f1e*/ 	.byte	0x3f
	.zero		1


	//   ....[27]....
        /*2f20*/ 	.word	0x0001b480
        /*2f24*/ 	.word	0x00000005
        /*2f28*/ 	.word	0x00000000
        /*2f2c*/ 	.short	0x010a
        /*2f2e*/ 	.byte	0x3f
	.zero		1


	//----- nvinfo : EIATTR_NUM_MBARRIERS
	.align		4
.L_37:
        /*2f30*/ 	.byte	0x03, 0x38
        /*2f32*/ 	.short	0x000a


	//----- nvinfo : EIATTR_EXIT_INSTR_OFFSETS
	.align		4
        /*2f34*/ 	.byte	0x04, 0x1c
        /*2f36*/ 	.short	(.L_39 - .L_38)


	//   ....[0]....
.L_38:
        /*2f38*/ 	.word	0x00000aa0


	//   ....[1]....
        /*2f3c*/ 	.word	0x00001330


	//   ....[2]....
        /*2f40*/ 	.word	0x000199c0


	//   ....[3]....
        /*2f44*/ 	.word	0x00019fe0


	//   ....[4]....
        /*2f48*/ 	.word	0x0001b1e0


	//----- nvinfo : EIATTR_MAX_THREADS
	.align		4
.L_39:
        /*2f4c*/ 	.byte	0x04, 0x05
        /*2f4e*/ 	.short	(.L_41 - .L_40)
.L_40:
        /*2f50*/ 	.word	0x00000180
        /*2f54*/ 	.word	0x00000001
        /*2f58*/ 	.word	0x00000001


	//----- nvinfo : EIATTR_CRS_STACK_SIZE
	.align		4
.L_41:
        /*2f5c*/ 	.byte	0x04, 0x1e
        /*2f5e*/ 	.short	(.L_43 - .L_42)
.L_42:
        /*2f60*/ 	.word	0x00000000


	//----- nvinfo : EIATTR_CBANK_PARAM_SIZE
	.align		4
.L_43:
        /*2f64*/ 	.byte	0x03, 0x19
        /*2f66*/ 	.short	0x0470


	//----- nvinfo : EIATTR_PARAM_CBANK
	.align		4
        /*2f68*/ 	.byte	0x04, 0x0a
        /*2f6a*/ 	.short	(.L_45 - .L_44)
	.align		4
.L_44:
        /*2f6c*/ 	.word	index@(.nv.constant0._ZN7cutlass13device_kernelINS_4gemm6kernel13GemmUniversalIN4cute5tupleIJiiiiEEENS1_10collective13CollectiveMmaINS1_34MainloopSm90TmaGmmaWarpSpecializedILi4ENS5_IJNS4_1CILi2EEESB_NSA_ILi1EEEEEENS1_35KernelTmaWarpSpecializedCooperativeEEENS5_IJNSA_ILi256EEESG_NSA_ILi32EEEEEENS_10tfloat32_tENS5_IJlSC_lEEESJ_SK_NS4_8TiledMMAINS4_8MMA_AtomIJNS4_4SM904GMMA30MMA_64x256x8_F32TF32TF32_SS_TNILNSO_7ScaleInE1ELSQ_1EEEEEENS4_6LayoutINS5_IJSB_SC_SC_EEENS5_IJSC_NSA_ILi0EEESV_EEEEENS5_IJNS4_10UnderscoreESY_SY_EEEEENS4_23SM90_TMA_LOAD_MULTICASTENS4_14ComposedLayoutINS4_7SwizzleILi3ELi4ELi3EEENS4_18smem_ptr_flag_bitsILi32EEENST_INS5_IJNSA_ILi8EEESH_EEENS5_IJSH_SC_EEEEEEEvNS4_8identityES11_S1B_vS1C_EENS_8epilogue10collective6detail29Sm90TmaWarpSpecializedAdapterINS1F_15DefaultEpilogueISJ_SK_SK_NS1E_6thread17LinearCombinationISJ_Li1EffLNS1J_9ScaleType4KindE0ELNS_15FloatRoundStyleE2ESJ_EENS1_15EpilogueDefaultEEEEEvvEEEEvNT_6ParamsE)
        /*2f70*/ 	.short	0x0210
        /*2f72*/ 	.short	0x0470


	//----- nvinfo : EIATTR_SW_WAR
	.align		4
.L_45:
        /*2f74*/ 	.byte	0x04, 0x36
        /*2f76*/ 	.short	(.L_47 - .L_46)
.L_46:
        /*2f78*/ 	.word	0x00000008
.L_47:


//--------------------- .nv.callgraph             --------------------------
	.section	.nv.callgraph,"",@"SHT_CUDA_CALLGRAPH"
	.align	4
	.sectionentsize	8
	.align		4
        /*0000*/ 	.word	0x00000000
	.align		4
        /*0004*/ 	.word	0xffffffff
	.align		4
        /*0008*/ 	.word	index@(_ZN7cutlass13device_kernelINS_4gemm6kernel13GemmUniversalIN4cute5tupleIJiiiiEEENS1_10collective13CollectiveMmaINS1_34MainloopSm90TmaGmmaWarpSpecializedILi4ENS5_IJNS4_1CILi2EEESB_NSA_ILi1EEEEEENS1_35KernelTmaWarpSpecializedCooperativeEEENS5_IJNSA_ILi256EEESG_NSA_ILi32EEEEEENS_10tfloat32_tENS5_IJlSC_lEEESJ_SK_NS4_8TiledMMAINS4_8MMA_AtomIJNS4_4SM904GMMA30MMA_64x256x8_F32TF32TF32_SS_TNILNSO_7ScaleInE1ELSQ_1EEEEEENS4_6LayoutINS5_IJSB_SC_SC_EEENS5_IJSC_NSA_ILi0EEESV_EEEEENS5_IJNS4_10UnderscoreESY_SY_EEEEENS4_23SM90_TMA_LOAD_MULTICASTENS4_14ComposedLayoutINS4_7SwizzleILi3ELi4ELi3EEENS4_18smem_ptr_flag_bitsILi32EEENST_INS5_IJNSA_ILi8EEESH_EEENS5_IJSH_SC_EEEEEEEvNS4_8identityES11_S1B_vS1C_EENS_8epilogue10collective6detail29Sm90TmaWarpSpecializedAdapterINS1F_15DefaultEpilogueISJ_SK_SK_NS1E_6thread17LinearCombinationISJ_Li1EffLNS1J_9ScaleType4KindE0ELNS_15FloatRoundStyleE2ESJ_EENS1_15EpilogueDefaultEEEEEvvEEEEvNT_6ParamsE)
	.align		4
        /*000c*/ 	.word	index@(__assertfail)
	.align		4
        /*0010*/ 	.word	0x00000000
	.align		4
        /*0014*/ 	.word	0xfffffffe
	.align		4
        /*0018*/ 	.word	0x00000000
	.align		4
        /*001c*/ 	.word	0xfffffffd
	.align		4
        /*0020*/ 	.word	0x00000000
	.align		4
        /*0024*/ 	.word	0xfffffffc


//--------------------- .nv.constant4             --------------------------
	.section	.nv.constant4,"a",@progbits
	.align	8
	.align		8
.nv.constant4:
        /*0000*/ 	.dword	__assertfail
	.align		8
        /*0008*/ 	.dword	__unnamed_1
	.align		8
        /*0010*/ 	.dword	_ZN39_INTERNAL_82a612c0_4_k_cu_59e56f11_69154cuda3std3__45__cpo5beginE
	.align		8
        /*0018*/ 	.dword	_ZN39_INTERNAL_82a612c0_4_k_cu_59e56f11_69154cuda3std3__45__cpo3endE
	.align		8
        /*0020*/ 	.dword	_ZN39_INTERNAL_82a612c0_4_k_cu_59e56f11_69154cuda3std3__45__cpo6cbeginE
	.align		8
        /*0028*/ 	.dword	_ZN39_INTERNAL_82a612c0_4_k_cu_59e56f11_69154cuda3std3__45__cpo4cendE
	.align		8
        /*0030*/ 	.dword	_ZN39_INTERNAL_82a612c0_4_k_cu_59e56f11_69154cuda3std3__441_GLOBAL__N__82a612c0_4_k_cu_59e56f11_69156ignoreE
	.align		8
        /*0038*/ 	.dword	_ZN39_INTERNAL_82a612c0_4_k_cu_59e56f11_69154cuda3std3__419piecewise_constructE
	.align		8
        /*0040*/ 	.dword	_ZN39_INTERNAL_82a612c0_4_k_cu_59e56f11_69154cuda3std3__48in_placeE
	.align		8
        /*0048*/ 	.dword	_ZN39_INTERNAL_82a612c0_4_k_cu_59e56f11_69154cuda3std6ranges3__45__cpo4swapE
	.align		8
        /*0050*/ 	.dword	_ZN39_INTERNAL_82a612c0_4_k_cu_59e56f11_69154cuda3std6ranges3__45__cpo9iter_moveE
	.align		8
        /*0058*/ 	.dword	_ZN39_INTERNAL_82a612c0_4_k_cu_59e56f11_69154cute7productE
	.align		8
        /*0060*/ 	.dword	_ZN39_INTERNAL_82a612c0_4_k_cu_59e56f11_69154cute1_E
	.align		8
        /*0068*/ 	.dword	$str$22
	.align		8
        /*0070*/ 	.dword	$str$23


//--------------------- .text._ZN7cutlass13device_kernelINS_4gemm6kernel13GemmUniversalIN4cute5tupleIJiiiiEEENS1_10collective13CollectiveMmaINS1_34MainloopSm90TmaGmmaWarpSpecializedILi4ENS5_IJNS4_1CILi2EEESB_NSA_ILi1EEEEEENS1_35KernelTmaWarpSpecializedCooperativeEEENS5_IJNSA_ILi256EEESG_NSA_ILi32EEEEEENS_10tfloat32_tENS5_IJlSC_lEEESJ_SK_NS4_8TiledMMAINS4_8MMA_AtomIJNS4_4SM904GMMA30MMA_64x256x8_F32TF32TF32_SS_TNILNSO_7ScaleInE1ELSQ_1EEEEEENS4_6LayoutINS5_IJSB_SC_SC_EEENS5_IJSC_NSA_ILi0EEESV_EEEEENS5_IJNS4_10UnderscoreESY_SY_EEEEENS4_23SM90_TMA_LOAD_MULTICASTENS4_14ComposedLayoutINS4_7SwizzleILi3ELi4ELi3EEENS4_18smem_ptr_flag_bitsILi32EEENST_INS5_IJNSA_ILi8EEESH_EEENS5_IJSH_SC_EEEEEEEvNS4_8identityES11_S1B_vS1C_EENS_8epilogue10collective6detail29Sm90TmaWarpSpecializedAdapterINS1F_15DefaultEpilogueISJ_SK_SK_NS1E_6thread17LinearCombinationISJ_Li1EffLNS1J_9ScaleType4KindE0ELNS_15FloatRoundStyleE2ESJ_EENS1_15EpilogueDefaultEEEEEvvEEEEvNT_6ParamsE --------------------------
	.section	.text._ZN7cutlass13device_kernelINS_4gemm6kernel13GemmUniversalIN4cute5tupleIJiiiiEEENS1_10collective13CollectiveMmaINS1_34MainloopSm90TmaGmmaWarpSpecializedILi4ENS5_IJNS4_1CILi2EEESB_NSA_ILi1EEEEEENS1_35KernelTmaWarpSpecializedCooperativeEEENS5_IJNSA_ILi256EEESG_NSA_ILi32EEEEEENS_10tfloat32_tENS5_IJlSC_lEEESJ_SK_NS4_8TiledMMAINS4_8MMA_AtomIJNS4_4SM904GMMA30MMA_64x256x8_F32TF32TF32_SS_TNILNSO_7ScaleInE1ELSQ_1EEEEEENS4_6LayoutINS5_IJSB_SC_SC_EEENS5_IJSC_NSA_ILi0EEESV_EEEEENS5_IJNS4_10UnderscoreESY_SY_EEEEENS4_23SM90_TMA_LOAD_MULTICASTENS4_14ComposedLayoutINS4_7SwizzleILi3ELi4ELi3EEENS4_18smem_ptr_flag_bitsILi32EEENST_INS5_IJNSA_ILi8EEESH_EEENS5_IJSH_SC_EEEEEEEvNS4_8identityES11_S1B_vS1C_EENS_8epilogue10collective6detail29Sm90TmaWarpSpecializedAdapterINS1F_15DefaultEpilogueISJ_SK_SK_NS1E_6thread17LinearCombinationISJ_Li1EffLNS1J_9ScaleType4KindE0ELNS_15FloatRoundStyleE2ESJ_EENS1_15EpilogueDefaultEEEEEvvEEEEvNT_6ParamsE,"ax",@progbits
	.align	128
.text._ZN7cutlass13device_kernelINS_4gemm6kernel13GemmUniversalIN4cute5tupleIJiiiiEEENS1_10collective13CollectiveMmaINS1_34MainloopSm90TmaGmmaWarpSpecializedILi4ENS5_IJNS4_1CILi2EEESB_NSA_ILi1EEEEEENS1_35KernelTmaWarpSpecializedCooperativeEEENS5_IJNSA_ILi256EEESG_NSA_ILi32EEEEEENS_10tfloat32_tENS5_IJlSC_lEEESJ_SK_NS4_8TiledMMAINS4_8MMA_AtomIJNS4_4SM904GMMA30MMA_64x256x8_F32TF32TF32_SS_TNILNSO_7ScaleInE1ELSQ_1EEEEEENS4_6LayoutINS5_IJSB_SC_SC_EEENS5_IJSC_NSA_ILi0EEESV_EEEEENS5_IJNS4_10UnderscoreESY_SY_EEEEENS4_23SM90_TMA_LOAD_MULTICASTENS4_14ComposedLayoutINS4_7SwizzleILi3ELi4ELi3EEENS4_18smem_ptr_flag_bitsILi32EEENST_INS5_IJNSA_ILi8EEESH_EEENS5_IJSH_SC_EEEEEEEvNS4_8identityES11_S1B_vS1C_EENS_8epilogue10collective6detail29Sm90TmaWarpSpecializedAdapterINS1F_15DefaultEpilogueISJ_SK_SK_NS1E_6thread17LinearCombinationISJ_Li1EffLNS1J_9ScaleType4KindE0ELNS_15FloatRoundStyleE2ESJ_EENS1_15EpilogueDefaultEEEEEvvEEEEvNT_6ParamsE:
        .type           _ZN7cutlass13device_kernelINS_4gemm6kernel13GemmUniversalIN4cute5tupleIJiiiiEEENS1_10collective13CollectiveMmaINS1_34MainloopSm90TmaGmmaWarpSpecializedILi4ENS5_IJNS4_1CILi2EEESB_NSA_ILi1EEEEEENS1_35KernelTmaWarpSpecializedCooperativeEEENS5_IJNSA_ILi256EEESG_NSA_ILi32EEEEEENS_10tfloat32_tENS5_IJlSC_lEEESJ_SK_NS4_8TiledMMAINS4_8MMA_AtomIJNS4_4SM904GMMA30MMA_64x256x8_F32TF32TF32_SS_TNILNSO_7ScaleInE1ELSQ_1EEEEEENS4_6LayoutINS5_IJSB_SC_SC_EEENS5_IJSC_NSA_ILi0EEESV_EEEEENS5_IJNS4_10UnderscoreESY_SY_EEEEENS4_23SM90_TMA_LOAD_MULTICASTENS4_14ComposedLayoutINS4_7SwizzleILi3ELi4ELi3EEENS4_18smem_ptr_flag_bitsILi32EEENST_INS5_IJNSA_ILi8EEESH_EEENS5_IJSH_SC_EEEEEEEvNS4_8identityES11_S1B_vS1C_EENS_8epilogue10collective6detail29Sm90TmaWarpSpecializedAdapterINS1F_15DefaultEpilogueISJ_SK_SK_NS1E_6thread17LinearCombinationISJ_Li1EffLNS1J_9ScaleType4KindE0ELNS_15FloatRoundStyleE2ESJ_EENS1_15EpilogueDefaultEEEEEvvEEEEvNT_6ParamsE,@function
        .size           _ZN7cutlass13device_kernelINS_4gemm6kernel13GemmUniversalIN4cute5tupleIJiiiiEEENS1_10collective13CollectiveMmaINS1_34MainloopSm90TmaGmmaWarpSpecializedILi4ENS5_IJNS4_1CILi2EEESB_NSA_ILi1EEEEEENS1_35KernelTmaWarpSpecializedCooperativeEEENS5_IJNSA_ILi256EEESG_NSA_ILi32EEEEEENS_10tfloat32_tENS5_IJlSC_lEEESJ_SK_NS4_8TiledMMAINS4_8MMA_AtomIJNS4_4SM904GMMA30MMA_64x256x8_F32TF32TF32_SS_TNILNSO_7ScaleInE1ELSQ_1EEEEEENS4_6LayoutINS5_IJSB_SC_SC_EEENS5_IJSC_NSA_ILi0EEESV_EEEEENS5_IJNS4_10UnderscoreESY_SY_EEEEENS4_23SM90_TMA_LOAD_MULTICASTENS4_14ComposedLayoutINS4_7SwizzleILi3ELi4ELi3EEENS4_18smem_ptr_flag_bitsILi32EEENST_INS5_IJNSA_ILi8EEESH_EEENS5_IJSH_SC_EEEEEEEvNS4_8identityES11_S1B_vS1C_EENS_8epilogue10collective6detail29Sm90TmaWarpSpecializedAdapterINS1F_15DefaultEpilogueISJ_SK_SK_NS1E_6thread17LinearCombinationISJ_Li1EffLNS1J_9ScaleType4KindE0ELNS_15FloatRoundStyleE2ESJ_EENS1_15EpilogueDefaultEEEEEvvEEEEvNT_6ParamsE,(.L_x_579 - _ZN7cutlass13device_kernelINS_4gemm6kernel13GemmUniversalIN4cute5tupleIJiiiiEEENS1_10collective13CollectiveMmaINS1_34MainloopSm90TmaGmmaWarpSpecializedILi4ENS5_IJNS4_1CILi2EEESB_NSA_ILi1EEEEEENS1_35KernelTmaWarpSpecializedCooperativeEEENS5_IJNSA_ILi256EEESG_NSA_ILi32EEEEEENS_10tfloat32_tENS5_IJlSC_lEEESJ_SK_NS4_8TiledMMAINS4_8MMA_AtomIJNS4_4SM904GMMA30MMA_64x256x8_F32TF32TF32_SS_TNILNSO_7ScaleInE1ELSQ_1EEEEEENS4_6LayoutINS5_IJSB_SC_SC_EEENS5_IJSC_NSA_ILi0EEESV_EEEEENS5_IJNS4_10UnderscoreESY_SY_EEEEENS4_23SM90_TMA_LOAD_MULTICASTENS4_14ComposedLayoutINS4_7SwizzleILi3ELi4ELi3EEENS4_18smem_ptr_flag_bitsILi32EEENST_INS5_IJNSA_ILi8EEESH_EEENS5_IJSH_SC_EEEEEEEvNS4_8identityES11_S1B_vS1C_EENS_8epilogue10collective6detail29Sm90TmaWarpSpecializedAdapterINS1F_15DefaultEpilogueISJ_SK_SK_NS1E_6thread17LinearCombinationISJ_Li1EffLNS1J_9ScaleType4KindE0ELNS_15FloatRoundStyleE2ESJ_EENS1_15EpilogueDefaultEEEEEvvEEEEvNT_6ParamsE)
        .other          _ZN7cutlass13device_kernelINS_4gemm6kernel13GemmUniversalIN4cute5tupleIJiiiiEEENS1_10collective13CollectiveMmaINS1_34MainloopSm90TmaGmmaWarpSpecializedILi4ENS5_IJNS4_1CILi2EEESB_NSA_ILi1EEEEEENS1_35KernelTmaWarpSpecializedCooperativeEEENS5_IJNSA_ILi256EEESG_NSA_ILi32EEEEEENS_10tfloat32_tENS5_IJlSC_lEEESJ_SK_NS4_8TiledMMAINS4_8MMA_AtomIJNS4_4SM904GMMA30MMA_64x256x8_F32TF32TF32_SS_TNILNSO_7ScaleInE1ELSQ_1EEEEEENS4_6LayoutINS5_IJSB_SC_SC_EEENS5_IJSC_NSA_ILi0EEESV_EEEEENS5_IJNS4_10UnderscoreESY_SY_EEEEENS4_23SM90_TMA_LOAD_MULTICASTENS4_14ComposedLayoutINS4_7SwizzleILi3ELi4ELi3EEENS4_18smem_ptr_flag_bitsILi32EEENST_INS5_IJNSA_ILi8EEESH_EEENS5_IJSH_SC_EEEEEEEvNS4_8identityES11_S1B_vS1C_EENS_8epilogue10collective6detail29Sm90TmaWarpSpecializedAdapterINS1F_15DefaultEpilogueISJ_SK_SK_NS1E_6thread17LinearCombinationISJ_Li1EffLNS1J_9ScaleType4KindE0ELNS_15FloatRoundStyleE2ESJ_EENS1_15EpilogueDefaultEEEEEvvEEEEvNT_6ParamsE,@"STO_CUDA_ENTRY STV_DEFAULT"
_ZN7cutlass13device_kernelINS_4gemm6kernel13GemmUniversalIN4cute5tupleIJiiiiEEENS1_10collective13CollectiveMmaINS1_34MainloopSm90TmaGmmaWarpSpecializedILi4ENS5_IJNS4_1CILi2EEESB_NSA_ILi1EEEEEENS1_35KernelTmaWarpSpecializedCooperativeEEENS5_IJNSA_ILi256EEESG_NSA_ILi32EEEEEENS_10tfloat32_tENS5_IJlSC_lEEESJ_SK_NS4_8TiledMMAINS4_8MMA_AtomIJNS4_4SM904GMMA30MMA_64x256x8_F32TF32TF32_SS_TNILNSO_7ScaleInE1ELSQ_1EEEEEENS4_6LayoutINS5_IJSB_SC_SC_EEENS5_IJSC_NSA_ILi0EEESV_EEEEENS5_IJNS4_10UnderscoreESY_SY_EEEEENS4_23SM90_TMA_LOAD_MULTICASTENS4_14ComposedLayoutINS4_7SwizzleILi3ELi4ELi3EEENS4_18smem_ptr_flag_bitsILi32EEENST_INS5_IJNSA_ILi8EEESH_EEENS5_IJSH_SC_EEEEEEEvNS4_8identityES11_S1B_vS1C_EENS_8epilogue10collective6detail29Sm90TmaWarpSpecializedAdapterINS1F_15DefaultEpilogueISJ_SK_SK_NS1E_6thread17LinearCombinationISJ_Li1EffLNS1J_9ScaleType4KindE0ELNS_15FloatRoundStyleE2ESJ_EENS1_15EpilogueDefaultEEEEEvvEEEEvNT_6ParamsE:
[----:B------:R-:W0:Y:S02]  /*0000*/  LDC R1, c[0x0][0x28] ;  /* 0x00000a00ff017b82 */ /* 0x000e240000000800 */
[----:B0-----:R-:W-:Y:S01]  /*0010*/  VIADD R1, R1, 0xfffff878 ;  /* 0xfffff87801017836 */ /* 0x001fe20000000000 */
[----:B------:R-:W0:Y:S01]  /*0020*/  S2R R4, SR_TID.X ;  /* 0x0000000000047919 */ /* 0x000e220000002100 */
[----:B------:R-:W-:Y:S01]  /*0030*/  ELECT P0, URZ, PT ;  /* 0x00000000003f782f */ /* 0x000fe20003800000 */
[----:B------:R-:W-:Y:S01]  /*0040*/  BSSY B0, `(.L_x_0) ;  /* 0x0000015000007945 */ /* 0x000fe20003800000 */
[--C-:B0-----:R-:W-:Y:S02]  /*0050*/  SHF.R.U32.HI R0, RZ, 0x5, R4.reuse ;  /* 0x00000005ff007819 */ /* 0x101fe40000011604 */
[----:B------:R-:W-:-:S03]  /*0060*/  SHF.R.U32.HI R2, RZ, 0x7, R4 ;  /* 0x00000007ff027819 */ /* 0x000fc60000011604 */
[----:B------:R-:W0:Y:S04]  /*0070*/  SHFL.IDX PT, R3, R0, RZ, 0x1f ;  /* 0x00001fff00037589 */ /* 0x000e2800000e0000 */
[----:B------:R-:W1:Y:S01]  /*0080*/  SHFL.IDX PT, R2, R2, RZ, 0x1f ;  /* 0x00001fff02027589 */ /* 0x000e6200000e0000 */
[----:B0-----:R-:W-:Y:S02]  /*0090*/  R2UR UR9, R3 ;  /* 0x00000000030972ca */ /* 0x001fe400000e0000 */
[----:B-1----:R-:W-:-:S11]  /*00a0*/  R2UR UR5, R2 ;  /* 0x00000000020572ca */ /* 0x002fd600000e0000 */
[----:B------:R-:W-:Y:S02]  /*00b0*/  USHF.R.S32.HI UR4, URZ, 0x1f, UR9 ;  /* 0x0000001f3f047899 */ /* 0x000fe40008011409 */
[----:B------:R-:W-:Y:S02]  /*00c0*/  ISETP.NE.OR P0, PT, RZ, UR9, !P0 ;  /* 0x00000009ff007c0c */ /* 0x000fe4000c705670 */
[----:B------:R-:W-:-:S04]  /*00d0*/  ULEA.HI UR4, UR4, UR9, URZ, 0x2 ;  /* 0x0000000904047291 */ /* 0x000fc8000f8f103f */
[----:B------:R-:W-:-:S04]  /*00e0*/  ULOP3.LUT UR4, UR4, 0xfffffffc, URZ, 0xc0, !UPT ;  /* 0xfffffffc04047892 */ /* 0x000fc8000f8ec03f */
[----:B------:R-:W-:-:S03]  /*00f0*/  UIADD3 UR9, UR9, -UR4, URZ ;  /* 0x8000000409097290 */ /* 0x000fc6000fffe03f */
[----:B------:R-:W-:Y:S09]  /*0100*/  @P0 BRA `(.L_x_1) ;  /* 0x0000000000200947 */ /* 0x000ff20003800000 */
[----:B------:R-:W-:Y:S02]  /*0110*/  ULDC.64 UR6, c[0x0][0x198] ;  /* 0x0000660000067ab9 */ /* 0x000fe40000000a00 */
[----:B------:R-:W-:Y:S02]  /*0120*/  UIADD3 UR10, UP0, UR6, 0xf0, URZ ;  /* 0x000000f0060a7890 */ /* 0x000fe4000ff1e03f */
[----:B------:R-:W-:Y:S02]  /*0130*/  UIADD3 UR6, UP1, UR6, 0x1f0, URZ ;  /* 0x000001f006067890 */ /* 0x000fe4000ff3e03f */
[----:B------:R-:W-:Y:S02]  /*0140*/  UIADD3.X UR11, URZ, UR7, URZ, UP0, !UPT ;  /* 0x000000073f0b7290 */ /* 0x000fe400087fe43f */
[----:B------:R-:W-:-:S07]  /*0150*/  UIADD3.X UR7, URZ, UR7, URZ, UP1, !UPT ;  /* 0x000000073f077290 */ /* 0x000fce0008ffe43f */
[----:B------:R0:W-:Y:S02]  /*0160*/  UTMACCTL.PF [UR10] ;  /* 0x000000000a0079b9 */ /* 0x0001e40008040000 */
[----:B------:R0:W-:Y:S02]  /*0170*/  UTMACCTL.PF [UR6] ;  /* 0x00000000060079b9 */ /* 0x0001e40008040000 */
[----:B0-----:R-:W-:Y:S01]  /*0180*/  NOP ;  /* 0x0000000000007918 */ /* 0x001fe20000000000 */
.L_x_1:
[----:B------:R-:W-:Y:S05]  /*0190*/  BSYNC B0 ;  /* 0x0000000000007941 */ /* 0x000fea0003800000 */
.L_x_0:
[----:B------:R-:W0:Y:S01]  /*01a0*/  SHFL.IDX PT, R2, R0, RZ, 0x1f ;  /* 0x00001fff00027589 */ /* 0x000e2200000e0000 */
[----:B------:R-:W-:Y:S01]  /*01b0*/  UISETP.NE.AND UP0, UPT, UR9, 0x3, UPT ;  /* 0x000000030900788c */ /* 0x000fe2000bf05270 */
[----:B------:R-:W-:Y:S01]  /*01c0*/  ISETP.NE.AND P1, PT, RZ, UR5, PT ;  /* 0x00000005ff007c0c */ /* 0x000fe2000bf25270 */
[----:B------:R-:W-:Y:S02]  /*01d0*/  UIADD3 UR16, UR5, -0x1, URZ ;  /* 0xffffffff05107890 */ /* 0x000fe4000fffe03f */
[----:B------:R-:W-:Y:S02]  /*01e0*/  UISETP.EQ.OR UP0, UPT, UR9, URZ, !UP0 ;  /* 0x0000003f0900728c */ /* 0x000fe4000c702670 */
[----:B------:R-:W-:Y:S02]  /*01f0*/  UISETP.GE.U32.AND UP1, UPT, UR16, 0x2, UPT ;  /* 0x000000021000788c */ /* 0x000fe4000bf26070 */
[----:B------:R-:W-:-:S04]  /*0200*/  UISETP.EQ.AND UP0, UPT, UR5, URZ, UP0 ;  /* 0x0000003f0500728c */ /* 0x000fc80008702270 */
[----:B------:R-:W-:-:S04]  /*0210*/  USEL UR40, URZ, 0x1, !UP0 ;  /* 0x000000013f287887 */ /* 0x000fc8000c000000 */
[----:B------:R-:W-:Y:S01]  /*0220*/  USEL UR40, UR40, 0x2, UP1 ;  /* 0x0000000228287887 */ /* 0x000fe20008800000 */
[----:B0-----:R-:W-:-:S13]  /*0230*/  ISETP.NE.AND P0, PT, R2, RZ, PT ;  /* 0x000000ff0200720c */ /* 0x001fda0003f05270 */
[----:B------:R-:W-:Y:S05]  /*0240*/  @P0 BRA `(.L_x_2) ;  /* 0x0000000000580947 */ /* 0x000fea0003800000 */
[----:B------:R-:W0:Y:S01]  /*0250*/  S2UR UR8, SR_CgaCtaId ;  /* 0x00000000000879c3 */ /* 0x000e220000008800 */
[----:B------:R-:W-:Y:S01]  /*0260*/  UMOV UR4, 0x400 ;  /* 0x0000040000047882 */ /* 0x000fe20000000000 */
[----:B------:R-:W-:Y:S01]  /*0270*/  UMOV UR5, 0x1 ;  /* 0x0000000100057882 */ /* 0x000fe20000000000 */
[----:B------:R-:W-:Y:S01]  /*0280*/  UMOV UR6, 0x6 ;  /* 0x0000000600067882 */ /* 0x000fe20000000000 */
[----:B------:R-:W-:Y:S01]  /*0290*/  ELECT P0, URZ, PT ;  /* 0x00000000003f782f */ /* 0x000fe20003800000 */
[----:B------:R-:W-:-:S04]  /*02a0*/  UIADD3 UR6, -UR6, 0x100000, URZ ;  /* 0x0010000006067890 */ /* 0x000fc8000fffe13f */
[----:B------:R-:W-:Y:S02]  /*02b0*/  USHF.L.U32 UR7, UR6, 0xb, URZ ;  /* 0x0000000b06077899 */ /* 0x000fe4000800063f */
[----:B------:R-:W-:Y:S02]  /*02c0*/  USHF.L.U32 UR6, UR6, 0x1, URZ ;  /* 0x0000000106067899 */ /* 0x000fe4000800063f */
[----:B0-----:R-:W-:Y:S02]  /*02d0*/  ULEA UR8, UR8, UR4, 0x18 ;  /* 0x0000000408087291 */ /* 0x001fe4000f8ec03f */
[----:B------:R-:W-:-:S04]  /*02e0*/  UIADD3 UR4, -UR5, 0x100000, URZ ;  /* 0x0010000005047890 */ /* 0x000fc8000fffe13f */
[----:B------:R-:W-:Y:S02]  /*02f0*/  USHF.L.U32 UR5, UR4, 0xb, URZ ;  /* 0x0000000b04057899 */ /* 0x000fe4000800063f */
[----:B------:R-:W-:Y:S01]  /*0300*/  USHF.L.U32 UR4, UR4, 0x1, URZ ;  /* 0x0000000104047899 */ /* 0x000fe2000800063f */
[----:B------:R-:W0:Y:S11]  /*0310*/  FENCE.VIEW.ASYNC.S ;  /* 0x00000000000073c6 */ /* 0x000e360000000000 */
[----:B0-----:R0:W1:Y:S01]  /*0320*/  SYNCS.EXCH.64 URZ, [UR8], UR4 ;  /* 0x00000004083f75b2 */ /* 0x0010620008000100 */
[----:B------:R0:W2:Y:S01]  /*0330*/  SYNCS.EXCH.64 URZ, [UR8+0x20], UR6 ;  /* 0x00002006083f75b2 */ /* 0x0000a20008000100 */
[----:B------:R0:W3:Y:S01]  /*0340*/  SYNCS.EXCH.64 URZ, [UR8+0x8], UR4 ;  /* 0x00000804083f75b2 */ /* 0x0000e20008000100 */
[----:B------:R0:W4:Y:S01]  /*0350*/  SYNCS.EXCH.64 URZ, [UR8+0x28], UR6 ;  /* 0x00002806083f75b2 */ /* 0x0001220008000100 */
[----:B------:R0:W0:Y:S01]  /*0360*/  SYNCS.EXCH.64 URZ, [UR8+0x10], UR4 ;  /* 0x00001004083f75b2 */ /* 0x0000220008000100 */
[----:B------:R0:W0:Y:S01]  /*0370*/  SYNCS.EXCH.64 URZ, [UR8+0x30], UR6 ;  /* 0x00003006083f75b2 */ /* 0x0000220008000100 */
[----:B------:R0:W0:Y:S01]  /*0380*/  SYNCS.EXCH.64 URZ, [UR8+0x18], UR4 ;  /* 0x00001804083f75b2 */ /* 0x0000220008000100 */
[----:B------:R0:W0:Y:S01]  /*0390*/  SYNCS.EXCH.64 URZ, [UR8+0x38], UR6 ;  /* 0x00003806083f75b2 */ /* 0x0000220008000100 */
[----:B------:R-:W-:Y:S01]  /*03a0*/  NOP ;  /* 0x0000000000007918 */ /* 0x000fe20000000000 */
.L_x_2:
[----:B------:R-:W5:Y:S01]  /*03b0*/  S2UR UR13, SR_CTAID.X ;  /* 0x00000000000d79c3 */ /* 0x000f620000002500 */
[----:B------:R-:W-:Y:S01]  /*03c0*/  SHF.R.S32.HI R3, RZ, 0x1f, R4 ;  /* 0x0000001fff037819 */ /* 0x000fe20000011404 */
[----:B------:R5:W1:Y:S01]  /*03d0*/  SHFL.IDX PT, R6, R0, RZ, 0x1f ;  /* 0x00001fff00067589 */ /* 0x000a6200000e0000 */
[----:B0-----:R-:W-:Y:S01]  /*03e0*/  ULDC UR4, c[0x0][0x150] ;  /* 0x0000540000047ab9 */ /* 0x001fe20000000800 */
[----:B------:R-:W-:Y:S02]  /*03f0*/  ELECT P0, URZ, PT ;  /* 0x00000000003f782f */ /* 0x000fe40003800000 */
[----:B------:R-:W-:Y:S01]  /*0400*/  LEA.HI R3, R3, R4, RZ, 0x7 ;  /* 0x0000000403037211 */ /* 0x000fe200078f38ff */
[----:B------:R-:W-:Y:S01]  /*0410*/  ULDC UR5, c[0x0][0x154] ;  /* 0x0000550000057ab9 */ /* 0x000fe20000000800 */
[----:B------:R-:W-:Y:S01]  /*0420*/  SHF.R.S32.HI R7, RZ, 0x1f, R2 ;  /* 0x0000001fff077819 */ /* 0x000fe20000011402 */
[----:B------:R-:W0:Y:S01]  /*0430*/  S2UR UR10, SR_CTAID.Y ;  /* 0x00000000000a79c3 */ /* 0x000e220000002600 */
[----:B------:R-:W-:Y:S01]  /*0440*/  LOP3.LUT R3, R3, 0xffffff80, RZ, 0xc0, !PT ;  /* 0xffffff8003037812 */ /* 0x000fe200078ec0ff */
[----:B------:R-:W-:Y:S01]  /*0450*/  ULDC UR8, c[0x0][0x144] ;  /* 0x0000510000087ab9 */ /* 0x000fe20000000800 */
[----:B------:R-:W-:Y:S01]  /*0460*/  LEA.HI R7, R7, R2, RZ, 0x2 ;  /* 0x0000000207077211 */ /* 0x000fe200078f10ff */
[----:B------:R-:W-:Y:S01]  /*0470*/  NOP ;  /* 0x0000000000007918 */ /* 0x000fe20000000000 */
[----:B------:R-:W-:Y:S01]  /*0480*/  NOP ;  /* 0x0000000000007918 */ /* 0x000fe20000000000 */
[----:B------:R-:W-:Y:S01]  /*0490*/  IMAD.IADD R3, R4, 0x1, -R3 ;  /* 0x0000000104037824 */ /* 0x000fe200078e0a03 */
[----:B------:R-:W-:Y:S01]  /*04a0*/  LOP3.LUT R7, R7, 0x3ffffffc, RZ, 0xc0, !PT ;  /* 0x3ffffffc07077812 */ /* 0x000fe200078ec0ff */
[----:B------:R-:W-:Y:S01]  /*04b0*/  ULDC UR11, c[0x0][0x148] ;  /* 0x00005200000b7ab9 */ /* 0x000fe20000000800 */
[----:B------:R-:W-:-:S02]  /*04c0*/  IMAD.MOV.U32 R17, RZ, RZ, 0x1 ;  /* 0x00000001ff117424 */ /* 0x000fc400078e00ff */
[----:B------:R-:W-:Y:S01]  /*04d0*/  SHF.R.S32.HI R4, RZ, 0x1f, R3 ;  /* 0x0000001fff047819 */ /* 0x000fe20000011403 */
[----:B------:R-:W-:-:S03]  /*04e0*/  IMAD.IADD R2, R2, 0x1, -R7 ;  /* 0x0000000102027824 */ /* 0x000fc600078e0a07 */
[----:B------:R-:W-:Y:S02]  /*04f0*/  LEA.HI R4, R4, R3, RZ, 0x3 ;  /* 0x0000000304047211 */ /* 0x000fe400078f18ff */
[----:B-----5:R-:W-:Y:S02]  /*0500*/  I2FP.F32.U32 R5, UR13 ;  /* 0x0000000d00057c45 */ /* 0x020fe40008201000 */
[--C-:B------:R-:W-:Y:S02]  /*0510*/  SHF.R.S32.HI R0, RZ, 0x3, R4.reuse ;  /* 0x00000003ff007819 */ /* 0x100fe40000011404 */
[----:B-1----:R-:W-:Y:S01]  /*0520*/  ISETP.NE.OR P0, PT, R6, RZ, !P0 ;  /* 0x000000ff0600720c */ /* 0x002fe20004705670 */
[----:B------:R-:W-:Y:S01]  /*0530*/  FMUL R8, R5, UR4 ;  /* 0x0000000405087c20 */ /* 0x000fe20008400000 */
[----:B------:R-:W-:-:S04]  /*0540*/  SHF.R.S32.HI R5, RZ, 0x1f, R4 ;  /* 0x0000001fff057819 */ /* 0x000fc80000011404 */
[----:B------:R-:W-:Y:S01]  /*0550*/  LEA.HI R5, R5, R0, RZ, 0x2 ;  /* 0x0000000005057211 */ /* 0x000fe200078f10ff */
[----:B------:R-:W1:Y:S03]  /*0560*/  F2I.U32.TRUNC.NTZ R8, R8 ;  /* 0x0000000800087305 */ /* 0x000e66000020f000 */
[----:B------:R-:W-:-:S03]  /*0570*/  LOP3.LUT R5, R5, 0xfffffffc, RZ, 0xc0, !PT ;  /* 0xfffffffc05057812 */ /* 0x000fc600078ec0ff */
[----:B------:R-:W-:Y:S01]  /*0580*/  VOTEU.ALL UP0, P0 ;  /* 0x00000000003f7886 */ /* 0x000fe20000000000 */
[----:B------:R-:W-:Y:S01]  /*0590*/  VOTEU.ALL UP1, P0 ;  /* 0x00000000003f7886 */ /* 0x000fe20000020000 */
[----:B------:R-:W-:Y:S01]  /*05a0*/  IMAD.IADD R5, R0, 0x1, -R5 ;  /* 0x0000000100057824 */ /* 0x000fe200078e0a05 */
[----:B0-----:R-:W-:Y:S02]  /*05b0*/  I2FP.F32.U32 R0, UR10 ;  /* 0x0000000a00007c45 */ /* 0x001fe40008201000 */
[----:B------:R-:W0:Y:S01]  /*05c0*/  @!UP0 S2UR UR7, SR_CgaCtaId ;  /* 0x00000000000789c3 */ /* 0x000e220000008800 */
[----:B------:R-:W-:Y:S01]  /*05d0*/  IMAD R2, R2, 0x4, R5 ;  /* 0x0000000402027824 */ /* 0x000fe200078e0205 */
[----:B------:R-:W-:Y:S01]  /*05e0*/  @!UP0 UMOV UR6, 0x400 ;  /* 0x0000040000068882 */ /* 0x000fe20000000000 */
[----:B------:R-:W-:Y:S01]  /*05f0*/  FMUL R4, R0, UR5 ;  /* 0x0000000500047c20 */ /* 0x000fe20008400000 */
[----:B-1----:R-:W-:Y:S02]  /*0600*/  R2UR UR4, R8 ;  /* 0x00000000080472ca */ /* 0x002fe400000e0000 */
[----:B------:R-:W-:-:S03]  /*0610*/  LEA.HI R0, R2, R2, RZ, 0x1 ;  /* 0x0000000202007211 */ /* 0x000fc600078f08ff */
[----:B------:R-:W1:Y:S01]  /*0620*/  F2I.U32.TRUNC.NTZ R4, R4 ;  /* 0x0000000400047305 */ /* 0x000e62000020f000 */
[----:B------:R-:W-:-:S05]  /*0630*/  LOP3.LUT R5, R0, 0xfffffffe, RZ, 0xc0, !PT ;  /* 0xfffffffe00057812 */ /* 0x000fca00078ec0ff */
[----:B------:R-:W-:Y:S02]  /*0640*/  IMAD.IADD R5, R2, 0x1, -R5 ;  /* 0x0000000102057824 */ /* 0x000fe400078e0a05 */
[----:B------:R-:W-:-:S04]  /*0650*/  UIADD3 UR4, -UR4, URZ, URZ ;  /* 0x0000003f04047290 */ /* 0x000fc8000fffe13f */
[----:B------:R-:W-:Y:S01]  /*0660*/  UIMAD UR8, UR8, UR4, UR13 ;  /* 0x00000004080872a4 */ /* 0x000fe2000f8e020d */
[----:B-1----:R-:W-:Y:S02]  /*0670*/  R2UR UR12, R4 ;  /* 0x00000000040c72ca */ /* 0x002fe400000e0000 */
[----:B------:R-:W-:Y:S01]  /*0680*/  UMOV UR4, 0x20 ;  /* 0x0000002000047882 */ /* 0x000fe20000000000 */
[----:B------:R-:W1:Y:S02]  /*0690*/  LDC R4, c[0x0][0x140] ;  /* 0x00005000ff047b82 */ /* 0x000e640000000800 */
[----:B------:R-:W-:Y:S01]  /*06a0*/  ISETP.NE.AND P3, PT, R5, UR8, PT ;  /* 0x0000000805007c0c */ /* 0x000fe2000bf65270 */
[----:B------:R-:W-:-:S04]  /*06b0*/  @!UP0 UIADD3 UR4, -UR4, 0x100000, URZ ;  /* 0x0010000004048890 */ /* 0x000fc8000fffe13f */
[----:B------:R-:W-:Y:S02]  /*06c0*/  @!UP0 USHF.L.U32 UR5, UR4, 0xb, URZ ;  /* 0x0000000b04058899 */ /* 0x000fe4000800063f */
[----:B------:R-:W-:Y:S01]  /*06d0*/  @!UP0 USHF.L.U32 UR4, UR4, 0x1, URZ ;  /* 0x0000000104048899 */ /* 0x000fe2000800063f */
[C---:B------:R-:W-:Y:S01]  /*06e0*/  IMAD.SHL.U32 R5, R2.reuse, 0x4, RZ ;  /* 0x0000000402057824 */ /* 0x040fe200078e00ff */
[----:B0-----:R-:W-:Y:S01]  /*06f0*/  @!UP0 ULEA UR6, UR7, UR6, 0x18 ;  /* 0x0000000607068291 */ /* 0x001fe2000f8ec03f */
[----:B------:R-:W-:Y:S01]  /*0700*/  VOTEU.ALL UP0, P0 ;  /* 0x00000000003f7886 */ /* 0x000fe20000000000 */
[----:B------:R-:W-:Y:S02]  /*0710*/  LOP3.LUT P0, RZ, R3, 0x7, RZ, 0xc0, !PT ;  /* 0x0000000703ff7812 */ /* 0x000fe4000780c0ff */
[----:B------:R-:W-:Y:S01]  /*0720*/  LOP3.LUT R152, R2, 0xc, R5, 0x78, !PT ;  /* 0x0000000c02987812 */ /* 0x000fe200078e7805 */
[----:B------:R-:W-:-:S03]  /*0730*/  UIADD3 UR12, -UR12, URZ, URZ ;  /* 0x0000003f0c0c7290 */ /* 0x000fc6000fffe13f */
[C---:B------:R-:W-:Y:S02]  /*0740*/  ISETP.LT.U32.AND P0, PT, R152.reuse, 0x4, !P0 ;  /* 0x000000049800780c */ /* 0x040fe40004701070 */
[----:B------:R-:W-:Y:S01]  /*0750*/  @P3 LEA.HI R0, R152, R152, RZ, 0x1 ;  /* 0x0000009898003211 */ /* 0x000fe200078f08ff */
[----:B------:R-:W0:Y:S02]  /*0760*/  FENCE.VIEW.ASYNC.S ;  /* 0x00000000000073c6 */ /* 0x000e240000000000 */
[----:B0-----:R-:W0:Y:S01]  /*0770*/  @!UP0 SYNCS.EXCH.64 URZ, [UR6+0x50], UR4 ;  /* 0x00005004063f85b2 */ /* 0x001e220008000100 */
[----:B------:R-:W-:Y:S02]  /*0780*/  @P3 SHF.R.S32.HI R0, RZ, 0x1, R0 ;  /* 0x00000001ff003819 */ /* 0x000fe40000011400 */
[----:B-1----:R-:W-:Y:S01]  /*0790*/  ISETP.EQ.U32.AND P2, PT, R4, 0x1, PT ;  /* 0x000000010400780c */ /* 0x002fe20003f42070 */
[----:B------:R1:W0:Y:S01]  /*07a0*/  @!UP1 SYNCS.EXCH.64 URZ, [UR6+0x58], UR4 ;  /* 0x00005804063f95b2 */ /* 0x0002220008000100 */
[----:B------:R-:W-:Y:S01]  /*07b0*/  NOP ;  /* 0x0000000000007918 */ /* 0x000fe20000000000 */
[----:B-1----:R-:W-:-:S06]  /*07c0*/  UIMAD UR4, UR11, UR12, UR10 ;  /* 0x0000000c0b0472a4 */ /* 0x002fcc000f8e020a */
[----:B------:R-:W-:Y:S02]  /*07d0*/  @P3 ISETP.NE.AND P4, PT, R0, UR4, PT ;  /* 0x0000000400003c0c */ /* 0x000fe4000bf85270 */
[----:B------:R-:W-:Y:S02]  /*07e0*/  SEL R0, RZ, 0x1, !P0 ;  /* 0x00000001ff007807 */ /* 0x000fe40004000000 */
[----:B------:R-:W-:-:S04]  /*07f0*/  @P3 SEL R17, RZ, 0x1, P4 ;  /* 0x00000001ff113807 */ /* 0x000fc80002000000 */
[----:B------:R-:W-:Y:S01]  /*0800*/  LOP3.LUT R17, R17, R0, RZ, 0xc0, !PT ;  /* 0x0000000011117212 */ /* 0x000fe200078ec0ff */
[----:B------:R-:W-:Y:S06]  /*0810*/  @!P2 BRA `(.L_x_3) ;  /* 0x000000000008a947 */ /* 0x000fec0003800000 */
[----:B0-234-:R-:W-:Y:S01]  /*0820*/  UCGABAR_ARV ;  /* 0x00000000000079c7 */ /* 0x01dfe20008000000 */
[----:B------:R-:W-:Y:S05]  /*0830*/  BRA `(.L_x_4) ;  /* 0x0000000000047947 */ /* 0x000fea0003800000 */
.L_x_3:
[----:B0-234-:R-:W-:Y:S01]  /*0840*/  NOP ;  /* 0x0000000000007918 */ /* 0x01dfe20000000000 */
.L_x_4:
[----:B------:R-:W-:Y:S01]  /*0850*/  ULDC UR4, c[0x0][0x65c] ;  /* 0x0001970000047ab9 */ /* 0x000fe20000000800 */
[----:B------:R-:W-:Y:S01]  /*0860*/  UMOV UR5, URZ ;  /* 0x0000003f00057c82 */ /* 0x000fe20008000000 */
[----:B------:R-:W-:-:S03]  /*0870*/  UISETP.NE.AND UP0, UPT, UR4, 0x1, UPT ;  /* 0x000000010400788c */ /* 0x000fc6000bf05270 */
[----:B------:R-:W-:Y:S01]  /*0880*/  UMOV UR4, UR13 ;  /* 0x0000000d00047c82 */ /* 0x000fe20008000000 */
[----:B------:R-:W-:Y:S02]  /*0890*/  UP2UR UR45, UPR, URZ, 0x1 ;  /* 0x000000013f2d7883 */ /* 0x000fe40008000000 */
[----:B------:R-:W-:Y:S02]  /*08a0*/  PLOP3.LUT P0, PT, PT, PT, UP0, 0x80, 0x0 ;  /* 0x000000000000781c */ /* 0x000fe40003f0f008 */
[----:B------:R-:W-:Y:S02]  /*08b0*/  PLOP3.LUT P3, PT, PT, PT, UP0, 0x80, 0x0 ;  /* 0x000000000000781c */ /* 0x000fe40003f6f008 */
[----:B------:R-:W-:Y:S01]  /*08c0*/  PLOP3.LUT P5, PT, PT, PT, UP0, 0x80, 0x0 ;  /* 0x000000000000781c */ /* 0x000fe20003faf008 */
[----:B------:R-:W-:Y:S01]  /*08d0*/  @UP0 ULDC UR14, c[0x0][0x10] ;  /* 0x00000400000e0ab9 */ /* 0x000fe20000000800 */
[----:B------:R-:W-:Y:S01]  /*08e0*/  @UP0 UMOV UR6, UR10 ;  /* 0x0000000a00060c82 */ /* 0x000fe20008000000 */
[----:B------:R-:W-:Y:S01]  /*08f0*/  @UP0 UMOV UR7, URZ ;  /* 0x0000003f00070c82 */ /* 0x000fe20008000000 */
[----:B------:R-:W-:Y:S01]  /*0900*/  PLOP3.LUT P4, PT, PT, PT, UP0, 0x80, 0x0 ;  /* 0x000000000000781c */ /* 0x000fe20003f8f008 */
[----:B------:R-:W-:-:S03]  /*0910*/  @UP0 UIMAD.WIDE.U32 UR14, UR13, UR14, UR6 ;  /* 0x0000000e0d0e02a5 */ /* 0x000fc6000f8e0006 */
[----:B------:R-:W-:Y:S01]  /*0920*/  @!UP0 ULDC UR7, c[0x0][0xc] ;  /* 0x0000030000078ab9 */ /* 0x000fe20000000800 */
[----:B------:R-:W-:Y:S01]  /*0930*/  @UP0 UMOV UR6, URZ ;  /* 0x0000003f00060c82 */ /* 0x000fe20008000000 */
[----:B------:R-:W-:Y:S01]  /*0940*/  @!UP0 UIMAD.WIDE.U32 UR4, UR10, UR7, UR4 ;  /* 0x000000070a0482a5 */ /* 0x000fe2000f8e0004 */
[----:B------:R-:W-:Y:S01]  /*0950*/  IMAD.U32 R2, RZ, RZ, UR14 ;  /* 0x0000000eff027e24 */ /* 0x000fe2000f8e00ff */
[----:B------:R-:W-:Y:S02]  /*0960*/  @UP0 UIADD3 UR6, UR15, UR6, URZ ;  /* 0x000000060f060290 */ /* 0x000fe4000fffe03f */
[----:B------:R-:W-:Y:S02]  /*0970*/  IMAD.U32 R3, RZ, RZ, UR15 ;  /* 0x0000000fff037e24 */ /* 0x000fe4000f8e00ff */
[----:B------:R-:W-:Y:S01]  /*0980*/  @P0 IMAD.MOV.U32 R7, RZ, RZ, R2 ;  /* 0x000000ffff070224 */ /* 0x000fe200078e0002 */
[----:B------:R-:W-:Y:S01]  /*0990*/  MOV R5, UR5 ;  /* 0x0000000500057c02 */ /* 0x000fe20008000f00 */
[----:B------:R-:W-:-:S02]  /*09a0*/  IMAD.U32 R2, RZ, RZ, UR4 ;  /* 0x00000004ff027e24 */ /* 0x000fc4000f8e00ff */
[----:B------:R-:W-:Y:S02]  /*09b0*/  @P3 IMAD.U32 R6, RZ, RZ, UR6 ;  /* 0x00000006ff063e24 */ /* 0x000fe4000f8e00ff */
[----:B------:R-:W-:Y:S02]  /*09c0*/  @!P5 IMAD.MOV.U32 R6, RZ, RZ, R5 ;  /* 0x000000ffff06d224 */ /* 0x000fe400078e0005 */
[----:B------:R-:W-:Y:S02]  /*09d0*/  @!P4 IMAD.MOV.U32 R7, RZ, RZ, R2 ;  /* 0x000000ffff07c224 */ /* 0x000fe400078e0002 */
[----:B------:R-:W-:Y:S01]  /*09e0*/  IMAD.U32 R3, RZ, RZ, UR5 ;  /* 0x00000005ff037e24 */ /* 0x000fe2000f8e00ff */
[----:B------:R0:W-:Y:S01]  /*09f0*/  STL [R1+0x200], R6 ;  /* 0x0002000601007387 */ /* 0x0001e20000100800 */
[----:B------:R-:W-:-:S03]  /*0a00*/  IMAD.U32 R4, RZ, RZ, UR4 ;  /* 0x00000004ff047e24 */ /* 0x000fc6000f8e00ff */
[----:B------:R0:W-:Y:S01]  /*0a10*/  STL [R1+0x204], R7 ;  /* 0x0002040701007387 */ /* 0x0001e20000100800 */
[----:B------:R-:W-:Y:S05]  /*0a20*/  @!P2 BRA `(.L_x_5) ;  /* 0x00000000000ca947 */ /* 0x000fea0003800000 */
[----:B------:R-:W-:Y:S01]  /*0a30*/  UCGABAR_WAIT ;  /* 0x0000000000007dc7 */ /* 0x000fe20008000000 */
[----:B------:R-:W-:Y:S01]  /*0a40*/  CCTL.IVALL ;  /* 0x00000000ff00798f */ /* 0x000fe20002000000 */
[----:B------:R-:W-:Y:S05]  /*0a50*/  BRA `(.L_x_6) ;  /* 0x0000000000047947 */ /* 0x000fea0003800000 */
.L_x_5:
[----:B------:R-:W-:Y:S06]  /*0a60*/  BAR.SYNC.DEFER_BLOCKING 0x0 ;  /* 0x0000000000007b1d */ /* 0x000fec0000010000 */
.L_x_6:
[----:B------:R-:W-:Y:S05]  /*0a70*/  @!P1 BRA `(.L_x_7) ;  /* 0x0000018c00d49947 */ /* 0x000fea0003800000 */
[----:B------:R-:W-:-:S06]  /*0a80*/  UISETP.GT.U32.AND UP0, UPT, UR16, 0x1, UPT ;  /* 0x000000011000788c */ /* 0x000fcc000bf04070 */
[----:B------:R-:W-:-:S13]  /*0a90*/  PLOP3.LUT P0, PT, PT, PT, UP0, 0x80, 0x0 ;  /* 0x000000000000781c */ /* 0x000fda0003f0f008 */
[----:B------:R-:W-:Y:S05]  /*0aa0*/  @P0 EXIT ;  /* 0x000000000000094d */ /* 0x000fea0003800000 */
[----:B------:R-:W-:Y:S01]  /*0ab0*/  ULDC.64 UR4, c[0x0][0x650] ;  /* 0x0001940000047ab9 */ /* 0x000fe20000000a00 */
[----:B------:R-:W-:Y:S01]  /*0ac0*/  UMOV UR41, 0xffffffff ;  /* 0xffffffff00297882 */ /* 0x000fe20000000000 */
[----:B------:R-:W-:Y:S01]  /*0ad0*/  ISETP.GE.U32.AND P0, PT, R7, UR4, PT ;  /* 0x0000000407007c0c */ /* 0x000fe2000bf06070 */
[----:B------:R-:W-:Y:S01]  /*0ae0*/  UMOV UR42, 0xffffffff ;  /* 0xffffffff002a7882 */ /* 0x000fe20000000000 */
[----:B------:R-:W-:Y:S01]  /*0af0*/  UMOV UR43, 0xffffffff ;  /* 0xffffffff002b7882 */ /* 0x000fe20000000000 */
[----:B------:R-:W-:Y:S02]  /*0b00*/  PRMT R0, RZ, 0x7610, R0 ;  /* 0x00007610ff007816 */ /* 0x000fe40000000000 */
[----:B------:R-:W-:-:S13]  /*0b10*/  ISETP.GE.U32.AND.EX P0, PT, R6, UR5, PT, P0 ;  /* 0x0000000506007c0c */ /* 0x000fda000bf06100 */
[----:B------:R-:W-:Y:S05]  /*0b20*/  @P0 BRA `(.L_x_8) ;  /* 0x0000000400480947 */ /* 0x000fea0003800000 */
[----:B------:R-:W-:Y:S01]  /*0b30*/  ULDC.64 UR16, c[0x0][0x628] ;  /* 0x00018a0000107ab9 */ /* 0x000fe20000000a00 */
[C---:B------:R-:W-:Y:S01]  /*0b40*/  R2UR UR19, R7.reuse ;  /* 0x00000000071372ca */ /* 0x040fe200000e0000 */
[----:B------:R-:W-:Y:S01]  /*0b50*/  ULDC UR18, c[0x0][0x630] ;  /* 0x00018c0000127ab9 */ /* 0x000fe20000000800 */
[----:B------:R-:W-:Y:S02]  /*0b60*/  ISETP.NE.U32.AND P0, PT, RZ, UR16, PT ;  /* 0x00000010ff007c0c */ /* 0x000fe4000bf05070 */
[----:B------:R-:W-:Y:S02]  /*0b70*/  R2UR UR4, R7 ;  /* 0x00000000070472ca */ /* 0x000fe400000e0000 */
[----:B------:R-:W-:Y:S02]  /*0b80*/  ISETP.NE.AND.EX P0, PT, RZ, UR17, PT, P0 ;  /* 0x00000011ff007c0c */ /* 0x000fe4000bf05300 */
[----:B------:R-:W-:-:S11]  /*0b90*/  R2UR UR5, R6 ;  /* 0x00000000060572ca */ /* 0x000fd600000e0000 */
[----:B------:R-:W-:Y:S05]  /*0ba0*/  @!P0 BRA `(.L_x_9) ;  /* 0x0000000000308947 */ /* 0x000fea0003800000 */
[----:B------:R-:W-:Y:S01]  /*0bb0*/  R2UR UR4, R7 ;  /* 0x00000000070472ca */ /* 0x000fe200000e0000 */
[----:B------:R-:W-:Y:S01]  /*0bc0*/  ULDC UR9, c[0x0][0x634] ;  /* 0x00018d0000097ab9 */ /* 0x000fe20000000800 */
[----:B------:R-:W-:-:S11]  /*0bd0*/  R2UR UR13, R6 ;  /* 0x00000000060d72ca */ /* 0x000fd600000e0000 */
[----:B------:R-:W-:-:S04]  /*0be0*/  UIADD3 UR9, UP0, UR4, UR9, URZ ;  /* 0x0000000904097290 */ /* 0x000fc8000ff1e03f */
[----:B------:R-:W-:-:S04]  /*0bf0*/  UIADD3.X UR13, URZ, UR13, URZ, UP0, !UPT ;  /* 0x0000000d3f0d7290 */ /* 0x000fc800087fe43f */
[----:B------:R-:W-:-:S04]  /*0c00*/  UIMAD.WIDE.U32 UR4, UR13, UR16, URZ ;  /* 0x000000100d0472a5 */ /* 0x000fc8000f8e003f */
[----:B------:R-:W-:Y:S02]  /*0c10*/  UIMAD.WIDE.U32 UR6, UP0, UR9, UR17, UR4 ;  /* 0x00000011090672a5 */ /* 0x000fe4000f800004 */
[----:B------:R-:W-:Y:S02]  /*0c20*/  UIMAD.WIDE.U32 UR4, UR9, UR16, URZ ;  /* 0x00000010090472a5 */ /* 0x000fe4000f8e003f */
[----:B------:R-:W-:Y:S02]  /*0c30*/  UIADD3.X UR15, URZ, URZ, URZ, UP0, !UPT ;  /* 0x0000003f3f0f7290 */ /* 0x000fe400087fe43f */
[----:B------:R-:W-:Y:S01]  /*0c40*/  UIADD3 URZ, UP0, UR5, UR6, URZ ;  /* 0x00000006053f7290 */ /* 0x000fe2000ff1e03f */
[----:B------:R-:W-:-:S03]  /*0c50*/  UMOV UR14, UR7 ;  /* 0x00000007000e7c82 */ /* 0x000fc60008000000 */
[----:B------:R-:W-:-:S12]  /*0c60*/  UIMAD.WIDE.U32.X UR4, UR13, UR17, UR14, UP0 ;  /* 0x000000110d0472a5 */ /* 0x000fd800080e040e */
.L_x_9:
[----:B------:R-:W-:Y:S01]  /*0c70*/  USHF.R.U64 UR43, UR4, UR18, UR5 ;  /* 0x00000012042b7299 */ /* 0x000fe20008001205 */
[----:B------:R-:W-:Y:S01]  /*0c80*/  R2UR UR7, R6 ;  /* 0x00000000060772ca */ /* 0x000fe200000e0000 */
[----:B------:R-:W-:Y:S02]  /*0c90*/  USHF.R.U32.HI UR4, URZ, UR18, UR5 ;  /* 0x000000123f047299 */ /* 0x000fe40008011605 */
[----:B------:R-:W-:Y:S01]  /*0ca0*/  UIADD3 UR5, UP0, URZ, -UR43, URZ ;  /* 0x8000002b3f057290 */ /* 0x000fe2000ff1e03f */
[----:B------:R-:W-:Y:S01]  /*0cb0*/  ULDC.64 UR14, c[0x0][0x620] ;  /* 0x00018800000e7ab9 */ /* 0x000fe20000000a00 */
[----:B------:R-:W-:Y:S02]  /*0cc0*/  UMOV UR6, UR19 ;  /* 0x0000001300067c82 */ /* 0x000fe40008000000 */
[----:B------:R-:W-:Y:S01]  /*0cd0*/  UIADD3.X UR4, URZ, ~UR4, URZ, UP0, !UPT ;  /* 0x800000043f047290 */ /* 0x000fe200087fe43f */
[----:B------:R-:W-:Y:S01]  /*0ce0*/  ULDC UR9, c[0x0][0x618] ;  /* 0x0001860000097ab9 */ /* 0x000fe20000000800 */
[----:B------:R-:W-:-:S02]  /*0cf0*/  UIMAD UR12, UR11, UR12, UR10 ;  /* 0x0000000c0b0c72a4 */ /* 0x000fc4000f8e020a */
[----:B------:R-:W-:Y:S02]  /*0d00*/  UIMAD UR4, UR4, UR14, URZ ;  /* 0x0000000e040472a4 */ /* 0x000fe4000f8e023f */
[----:B------:R-:W-:Y:S02]  /*0d10*/  UIMAD.WIDE.U32 UR6, UR5, UR14, UR6 ;  /* 0x0000000e050672a5 */ /* 0x000fe4000f8e0006 */
[----:B------:R-:W-:Y:S01]  /*0d20*/  UIMAD UR4, UR5, UR15, UR4 ;  /* 0x0000000f050472a4 */ /* 0x000fe2000f8e0204 */
[----:B------:R-:W-:Y:S01]  /*0d30*/  ULDC UR10, c[0x0][0x608] ;  /* 0x00018200000a7ab9 */ /* 0x000fe20000000800 */
[----:B------:R-:W-:Y:S02]  /*0d40*/  ULDC UR18, c[0x0][0x658] ;  /* 0x0001960000127ab9 */ /* 0x000fe40000000800 */
[----:B------:R-:W-:Y:S01]  /*0d50*/  UIADD3 UR7, UR7, UR4, URZ ;  /* 0x0000000407077290 */ /* 0x000fe2000fffe03f */
[----:B------:R-:W-:Y:S02]  /*0d60*/  UMOV UR11, 0xffffffff ;  /* 0xffffffff000b7882 */ /* 0x000fe40000000000 */
[----:B------:R-:W-:Y:S01]  /*0d70*/  ULDC.64 UR4, c[0x0][0x640] ;  /* 0x0001900000047ab9 */ /* 0x000fe20000000a00 */
[----:B------:R-:W-:Y:S01]  /*0d80*/  USHF.R.U64 UR16, UR6, UR9, UR7 ;  /* 0x0000000906107299 */ /* 0x000fe20008001207 */
[----:B------:R-:W-:Y:S01]  /*0d90*/  ISETP.NE.U32.AND P0, PT, RZ, UR4, PT ;  /* 0x00000004ff007c0c */ /* 0x000fe2000bf05070 */
[----:B------:R-:W-:-:S02]  /*0da0*/  USHF.R.U32.HI UR7, URZ, UR9, UR7 ;  /* 0x000000093f077299 */ /* 0x000fc40008011607 */
[----:B------:R-:W-:Y:S01]  /*0db0*/  USHF.L.U32 UR6, UR11, UR18, URZ ;  /* 0x000000120b067299 */ /* 0x000fe2000800063f */
[----:B------:R-:W-:Y:S01]  /*0dc0*/  ISETP.NE.AND.EX P0, PT, RZ, UR5, PT, P0 ;  /* 0x00000005ff007c0c */ /* 0x000fe2000bf05300 */
[----:B------:R-:W-:Y:S02]  /*0dd0*/  USHF.R.U64 UR22, UR16, UR10, UR7 ;  /* 0x0000000a10167299 */ /* 0x000fe40008001207 */
[----:B------:R-:W-:Y:S02]  /*0de0*/  USHF.R.U32.HI UR7, URZ, UR10, UR7 ;  /* 0x0000000a3f077299 */ /* 0x000fe40008011607 */
[----:B------:R-:W-:Y:S02]  /*0df0*/  UISETP.NE.AND UP1, UPT, UR45, URZ, UPT ;  /* 0x0000003f2d00728c */ /* 0x000fe4000bf25270 */
[----:B------:R-:W-:Y:S01]  /*0e00*/  USHF.R.U64 UR23, UR22, UR18, UR7 ;  /* 0x0000001216177299 */ /* 0x000fe20008001207 */
[----:B------:R-:W-:Y:S01]  /*0e10*/  ULDC UR17, c[0x0][0x600] ;  /* 0x0001800000117ab9 */ /* 0x000fe20000000800 */
[----:B------:R-:W-:-:S02]  /*0e20*/  ULOP3.LUT UR13, URZ, UR6, URZ, 0x33, !UPT ;  /* 0x000000063f0d7292 */ /* 0x000fc4000f8e333f */
[----:B------:R-:W-:Y:S02]  /*0e30*/  UIADD3 UR15, UR17, -0x1, URZ ;  /* 0xffffffff110f7890 */ /* 0x000fe4000fffe03f */
[----:B------:R-:W-:Y:S02]  /*0e40*/  USEL UR12, UR8, UR12, !UP1 ;  /* 0x0000000c080c7287 */ /* 0x000fe4000c800000 */
[----:B------:R-:W-:Y:S01]  /*0e50*/  USHF.R.U32.HI UR7, URZ, UR18, UR7 ;  /* 0x000000123f077299 */ /* 0x000fe20008011607 */
[----:B------:R-:W-:Y:S01]  /*0e60*/  ULDC UR19, c[0x0][0x648] ;  /* 0x0001920000137ab9 */ /* 0x000fe20000000800 */
[----:B------:R-:W-:Y:S01]  /*0e70*/  ULDC UR20, c[0x0][0x638] ;  /* 0x00018e0000147ab9 */ /* 0x000fe20000000800 */
[----:B------:R-:W-:Y:S01]  /*0e80*/  UMOV UR21, 0x1 ;  /* 0x0000000100157882 */ /* 0x000fe20000000000 */
[----:B------:R-:W-:Y:S01]  /*0e90*/  UMOV UR6, UR23 ;  /* 0x0000001700067c82 */ /* 0x000fe20008000000 */
[----:B------:R-:W-:Y:S07]  /*0ea0*/  @!P0 BRA `(.L_x_10) ;  /* 0x0000000000308947 */ /* 0x000fee0003800000 */
[----:B------:R-:W-:Y:S02]  /*0eb0*/  ULDC UR10, c[0x0][0x64c] ;  /* 0x00019300000a7ab9 */ /* 0x000fe40000000800 */
        /* <DEDUP_REMOVED lines=8> */
[----:B------:R-:W-:-:S07]  /*0f40*/  UIMAD.WIDE.U32.X UR4, UR14, UR5, UR10, UP0 ;  /* 0x000000050e0472a5 */ /* 0x000fce00080e040a */
[----:B------:R-:W-:Y:S01]  /*0f50*/  UMOV UR6, UR4 ;  /* 0x0000000400067c82 */ /* 0x000fe20008000000 */
[----:B------:R-:W-:-:S05]  /*0f60*/  UMOV UR7, UR5 ;  /* 0x0000000500077c82 */ /* 0x000fca0008000000 */
.L_x_10:
[----:B------:R-:W-:Y:S01]  /*0f70*/  USHF.R.U64 UR5, UR6, UR19, UR7 ;  /* 0x0000001306057299 */ /* 0x000fe20008001207 */
[----:B------:R-:W-:Y:S01]  /*0f80*/  IMAD.MOV.U32 R0, RZ, RZ, 0x1 ;  /* 0x00000001ff007424 */ /* 0x000fe200078e00ff */
[----:B------:R-:W-:Y:S02]  /*0f90*/  USHF.L.U32 UR4, UR21, UR18, URZ ;  /* 0x0000001215047299 */ /* 0x000fe4000800063f */
[----:B------:R-:W-:Y:S02]  /*0fa0*/  ULOP3.LUT UR13, UR22, UR13, URZ, 0xc0, !UPT ;  /* 0x0000000d160d7292 */ /* 0x000fe4000f8ec03f */
[----:B------:R-:W-:Y:S02]  /*0fb0*/  UIADD3 UR6, -UR5, URZ, URZ ;  /* 0x0000003f05067290 */ /* 0x000fe4000fffe13f */
[----:B------:R-:W-:Y:S02]  /*0fc0*/  UIMAD UR13, UR4, UR5, UR13 ;  /* 0x00000005040d72a4 */ /* 0x000fe4000f8e020d */
[----:B------:R-:W-:-:S02]  /*0fd0*/  ULOP3.LUT UR15, UR16, UR15, URZ, 0xc0, !UPT ;  /* 0x0000000f100f7292 */ /* 0x000fc4000f8ec03f */
[----:B------:R-:W-:Y:S01]  /*0fe0*/  UIMAD UR4, UR6, UR20, UR23 ;  /* 0x00000014060472a4 */ /* 0x000fe2000f8e0217 */
[----:B------:R-:W-:Y:S01]  /*0ff0*/  ULDC UR5, c[0x0][0x610] ;  /* 0x0001840000057ab9 */ /* 0x000fe20000000800 */
[----:B------:R-:W-:Y:S02]  /*1000*/  UISETP.NE.AND UP0, UPT, UR45, URZ, UPT ;  /* 0x0000003f2d00728c */ /* 0x000fe4000bf05270 */
[----:B------:R-:W-:Y:S02]  /*1010*/  UIMAD UR12, UR13, UR5, UR12 ;  /* 0x000000050d0c72a4 */ /* 0x000fe4000f8e020c */
[----:B------:R-:W-:-:S04]  /*1020*/  UIMAD UR4, UR4, UR17, UR15 ;  /* 0x00000011040472a4 */ /* 0x000fc8000f8e020f */
[----:B------:R-:W-:Y:S02]  /*1030*/  USEL UR42, UR4, UR12, !UP0 ;  /* 0x0000000c042a7287 */ /* 0x000fe4000c000000 */
[----:B------:R-:W-:-:S12]  /*1040*/  USEL UR41, UR12, UR4, !UP0 ;  /* 0x000000040c297287 */ /* 0x000fd8000c000000 */
.L_x_8:
[----:B------:R-:W-:-:S08]  /*1050*/  NOP ;  /* 0x0000000000007918 */ /* 0x000fd00000000000 */
[----:B------:R-:W1:Y:S02]  /*1060*/  USETMAXREG.TRY_ALLOC.CTAPOOL UP0, 0xf0 ;  /* 0x000000f0000079c8 */ /* 0x000e640008000600 */
[----:B-1----:R-:W-:-:S13]  /*1070*/  PLOP3.LUT P0, PT, PT, PT, UP0, 0x80, 0x0 ;  /* 0x000000000000781c */ /* 0x002fda0003f0f008 */
[----:B------:R-:W-:Y:S05]  /*1080*/  @!P0 BRA `(.L_x_8) ;  /* 0xfffffffc00f08947 */ /* 0x000fea000383ffff */
[----:B------:R-:W-:Y:S01]  /*1090*/  ULDC.64 UR4, c[0x0][0x598] ;  /* 0x0001660000047ab9 */ /* 0x000fe20000000a00 */
[----:B------:R-:W-:Y:S01]  /*10a0*/  ULDC.64 UR36, c[0x0][0x208] ;  /* 0x0000820000247ab9 */ /* 0x000fe20000000a00 */
[----:B------:R-:W-:-:S04]  /*10b0*/  ISETP.NE.U32.AND P0, PT, RZ, UR4, PT ;  /* 0x00000004ff007c0c */ /* 0x000fc8000bf05070 */
[----:B------:R-:W-:-:S13]  /*10c0*/  ISETP.NE.AND.EX P0, PT, RZ, UR5, PT, P0 ;  /* 0x00000005ff007c0c */ /* 0x000fda000bf05300 */
[----:B------:R-:W-:Y:S05]  /*10d0*/  @!P0 BRA `(.L_x_11) ;  /* 0x00000000001c8947 */ /* 0x000fea0003800000 */
[----:B------:R-:W1:Y:S02]  /*10e0*/  LDC.64 R2, c[0x0][0x598] ;  /* 0x00016600ff027b82 */ /* 0x000e640000000a00 */
[----:B-1----:R-:W2:Y:S02]  /*10f0*/  LDG.E.64 R2, desc[UR36][R2.64] ;  /* 0x0000002402027981 */ /* 0x002ea4000c1e1b00 */
[----:B--2---:R-:W-:-:S04]  /*1100*/  ISETP.NE.U32.AND P0, PT, R2, RZ, PT ;  /* 0x000000ff0200720c */ /* 0x004fc80003f05070 */
[----:B------:R-:W-:-:S13]  /*1110*/  ISETP.NE.AND.EX P0, PT, R3, RZ, PT, P0 ;  /* 0x000000ff0300720c */ /* 0x000fda0003f05300 */
[----:B------:R-:W-:Y:S05]  /*1120*/  @!P0 BRA `(.L_x_11) ;  /* 0x0000000000088947 */ /* 0x000fea0003800000 */
[----:B------:R1:W5:Y:S01]  /*1130*/  LD.E R2, desc[UR36][R2.64] ;  /* 0x0000002402027980 */ /* 0x000362000c101900 */
[----:B------:R-:W-:Y:S05]  /*1140*/  BRA `(.L_x_12) ;  /* 0x0000000000247947 */ /* 0x000fea0003800000 */
.L_x_11:
[----:B------:R-:W-:Y:S02]  /*1150*/  ULDC.64 UR4, c[0x0][0x588] ;  /* 0x0001620000047ab9 */ /* 0x000fe40000000a00 */
[----:B------:R-:W-:-:S04]  /*1160*/  ISETP.NE.U32.AND P0, PT, RZ, UR4, PT ;  /* 0x00000004ff007c0c */ /* 0x000fc8000bf05070 */
[----:B------:R-:W-:-:S13]  /*1170*/  ISETP.NE.AND.EX P0, PT, RZ, UR5, PT, P0 ;  /* 0x00000005ff007c0c */ /* 0x000fda000bf05300 */
[----:B------:R-:W-:Y:S05]  /*1180*/  @!P0 BRA `(.L_x_13) ;  /* 0x00000000000c8947 */ /* 0x000fea0003800000 */
[----:B------:R-:W1:Y:S02]  /*1190*/  LDC.64 R2, c[0x0][0x588] ;  /* 0x00016200ff027b82 */ /* 0x000e640000000a00 */
[----:B-1----:R2:W5:Y:S01]  /*11a0*/  LDG.E R2, desc[UR36][R2.64] ;  /* 0x0000002402027981 */ /* 0x002562000c1e1900 */
[----:B------:R-:W-:Y:S05]  /*11b0*/  BRA `(.L_x_12) ;  /* 0x0000000000087947 */ /* 0x000fea0003800000 */
.L_x_13:
[----:B------:R-:W-:Y:S02]  /*11c0*/  ULDC UR4, c[0x0][0x580] ;  /* 0x0001600000047ab9 */ /* 0x000fe40000000800 */
[----:B------:R-:W-:-:S07]  /*11d0*/  IMAD.U32 R2, RZ, RZ, UR4 ;  /* 0x00000004ff027e24 */ /* 0x000fce000f8e00ff */
.L_x_12:
[----:B------:R-:W-:Y:S02]  /*11e0*/  ULDC.64 UR4, c[0x0][0x5a0] ;  /* 0x0001680000047ab9 */ /* 0x000fe40000000a00 */
[----:B------:R-:W-:-:S04]  /*11f0*/  ISETP.NE.U32.AND P0, PT, RZ, UR4, PT ;  /* 0x00000004ff007c0c */ /* 0x000fc8000bf05070 */
[----:B------:R-:W-:-:S13]  /*1200*/  ISETP.NE.AND.EX P0, PT, RZ, UR5, PT, P0 ;  /* 0x00000005ff007c0c */ /* 0x000fda000bf05300 */
[----:B------:R-:W-:Y:S05]  /*1210*/  @!P0 BRA `(.L_x_14) ;  /* 0x00000000001c8947 */ /* 0x000fea0003800000 */
[----:B------:R-:W3:Y:S02]  /*1220*/  LDC.64 R4, c[0x0][0x5a0] ;  /* 0x00016800ff047b82 */ /* 0x000ee40000000a00 */
[----:B---3--:R-:W3:Y:S02]  /*1230*/  LDG.E.64 R4, desc[UR36][R4.64] ;  /* 0x0000002404047981 */ /* 0x008ee4000c1e1b00 */
[----:B---3--:R-:W-:-:S04]  /*1240*/  ISETP.NE.U32.AND P0, PT, R4, RZ, PT ;  /* 0x000000ff0400720c */ /* 0x008fc80003f05070 */
[----:B------:R-:W-:-:S13]  /*1250*/  ISETP.NE.AND.EX P0, PT, R5, RZ, PT, P0 ;  /* 0x000000ff0500720c */ /* 0x000fda0003f05300 */
[----:B------:R-:W-:Y:S05]  /*1260*/  @!P0 BRA `(.L_x_14) ;  /* 0x0000000000088947 */ /* 0x000fea0003800000 */
[----:B------:R3:W5:Y:S01]  /*1270*/  LD.E R16, desc[UR36][R4.64] ;  /* 0x0000002404107980 */ /* 0x000762000c101900 */
[----:B------:R-:W-:Y:S05]  /*1280*/  BRA `(.L_x_15) ;  /* 0x0000000000247947 */ /* 0x000fea0003800000 */
.L_x_14:
[----:B------:R-:W-:Y:S02]  /*1290*/  ULDC.64 UR4, c[0x0][0x590] ;  /* 0x0001640000047ab9 */ /* 0x000fe40000000a00 */
[----:B------:R-:W-:-:S04]  /*12a0*/  ISETP.NE.U32.AND P0, PT, RZ, UR4, PT ;  /* 0x00000004ff007c0c */ /* 0x000fc8000bf05070 */
[----:B------:R-:W-:-:S13]  /*12b0*/  ISETP.NE.AND.EX P0, PT, RZ, UR5, PT, P0 ;  /* 0x00000005ff007c0c */ /* 0x000fda000bf05300 */
[----:B------:R-:W-:Y:S05]  /*12c0*/  @!P0 BRA `(.L_x_16) ;  /* 0x00000000000c8947 */ /* 0x000fea0003800000 */
[----:B------:R-:W3:Y:S02]  /*12d0*/  LDC.64 R4, c[0x0][0x590] ;  /* 0x00016400ff047b82 */ /* 0x000ee40000000a00 */
[----:B---3--:R4:W5:Y:S01]  /*12e0*/  LDG.E R16, desc[UR36][R4.64] ;  /* 0x0000002404107981 */ /* 0x008962000c1e1900 */
[----:B------:R-:W-:Y:S05]  /*12f0*/  BRA `(.L_x_15) ;  /* 0x0000000000087947 */ /* 0x000fea0003800000 */
.L_x_16:
[----:B------:R-:W-:Y:S02]  /*1300*/  ULDC UR4, c[0x0][0x584] ;  /* 0x0001610000047ab9 */ /* 0x000fe40000000800 */
[----:B------:R-:W-:-:S07]  /*1310*/  IMAD.U32 R16, RZ, RZ, UR4 ;  /* 0x00000004ff107e24 */ /* 0x000fce000f8e00ff */
.L_x_15:
[----:B------:R-:W-:-:S13]  /*1320*/  LOP3.LUT P0, RZ, R0, 0xff, RZ, 0xc0, !PT ;  /* 0x000000ff00ff7812 */ /* 0x000fda000780c0ff */
[----:B------:R-:W-:Y:S05]  /*1330*/  @!P0 EXIT ;  /* 0x000000000000894d */ /* 0x000fea0003800000 */
[----:B------:R-:W-:Y:S01]  /*1340*/  ULDC UR4, c[0x0][0x28c] ;  /* 0x0000a30000047ab9 */ /* 0x000fe20000000800 */
[----:B------:R-:W-:Y:S01]  /*1350*/  UMOV UR38, URZ ;  /* 0x0000003f00267c82 */ /* 0x000fe20008000000 */
[----:B------:R-:W-:Y:S01]  /*1360*/  UIADD3 UR4, UR4, 0x1f, URZ ;  /* 0x0000001f04047890 */ /* 0x000fe2000fffe03f */
[----:B------:R-:W-:-:S03]  /*1370*/  UMOV UR39, URZ ;  /* 0x0000003f00277c82 */ /* 0x000fc60008000000 */
[----:B------:R-:W-:-:S04]  /*1380*/  USHF.R.S32.HI UR5, URZ, 0x1f, UR4 ;  /* 0x0000001f3f057899 */ /* 0x000fc80008011404 */
[----:B------:R-:W-:-:S04]  /*1390*/  ULEA.HI UR5, UR5, UR4, URZ, 0x5 ;  /* 0x0000000405057291 */ /* 0x000fc8000f8f283f */
[----:B------:R-:W-:-:S12]  /*13a0*/  USHF.R.S32.HI UR44, URZ, 0x5, UR5 ;  /* 0x000000053f2c7899 */ /* 0x000fd80008011405 */
.L_x_544:
[----:B------:R-:W0:Y:S01]  /*13b0*/  S2R R0, SR_TID.X ;  /* 0x0000000000007919 */ /* 0x000e220000002100 */
[----:B-1----:R-:W1:Y:S01]  /*13c0*/  S2UR UR7, SR_CgaCtaId ;  /* 0x00000000000779c3 */ /* 0x002e620000008800 */
[----:B------:R-:W-:Y:S02]  /*13d0*/  UMOV UR6, 0x400 ;  /* 0x0000040000067882 */ /* 0x000fe40000000000 */
[----:B-1----:R-:W-:Y:S01]  /*13e0*/  ULEA UR6, UR7, UR6, 0x18 ;  /* 0x0000000607067291 */ /* 0x002fe2000f8ec03f */
[----:B0-----:R-:W-:-:S04]  /*13f0*/  LOP3.LUT R0, R0, 0x80, RZ, 0xc0, !PT ;  /* 0x0000008000007812 */ /* 0x001fc800078ec0ff */
[----:B------:R-:W-:-:S06]  /*1400*/  SHF.R.U32.HI R0, RZ, 0x7, R0 ;  /* 0x00000007ff007819 */ /* 0x000fcc0000011600 */
[----:B------:R-:W0:Y:S02]  /*1410*/  SHFL.IDX PT, R0, R0, RZ, 0x1f ;  /* 0x00001fff00007589 */ /* 0x000e2400000e0000 */
[----:B0-----:R-:W-:-:S13]  /*1420*/  R2UR UR4, R0 ;  /* 0x00000000000472ca */ /* 0x001fda00000e0000 */
[----:B------:R-:W-:-:S04]  /*1430*/  ULEA.HI UR5, UR4, UR4, URZ, 0x1 ;  /* 0x0000000404057291 */ /* 0x000fc8000f8f083f */
[----:B------:R-:W-:-:S04]  /*1440*/  ULOP3.LUT UR5, UR5, 0x7fffe, URZ, 0xc0, !UPT ;  /* 0x0007fffe05057892 */ /* 0x000fc8000f8ec03f */
[----:B------:R-:W-:-:S03]  /*1450*/  UIADD3 UR5, UR4, -UR5, URZ ;  /* 0x8000000504057290 */ /* 0x000fc6000fffe03f */
[----:B------:R-:W-:Y:S01]  /*1460*/  ULDC UR4, c[0x0][0x28c] ;  /* 0x0000a30000047ab9 */ /* 0x000fe20000000800 */
[----:B------:R-:W-:Y:S01]  /*1470*/  ULEA UR5, UR5, UR6, 0xd ;  /* 0x0000000605057291 */ /* 0x000fe2000f8e683f */
[----:B------:R-:W-:-:S03]  /*1480*/  ISETP.LT.AND P0, PT, RZ, UR4, PT ;  /* 0x00000004ff007c0c */ /* 0x000fc6000bf01270 */
[----:B------:R-:W-:-:S04]  /*1490*/  UIADD3 UR5, UR5, 0x100, URZ ;  /* 0x0000010005057890 */ /* 0x000fc8000fffe03f */
[----:B------:R-:W-:-:S04]  /*14a0*/  USHF.R.U32.HI UR5, URZ, 0x4, UR5 ;  /* 0x000000043f057899 */ /* 0x000fc80008011605 */
[----:B------:R-:W-:Y:S02]  /*14b0*/  ULOP3.LUT UR46, UR5, 0x3fff, URZ, 0xc0, !UPT ;  /* 0x00003fff052e7892 */ /* 0x000fe4000f8ec03f */
[----:B--23-5:R-:W-:Y:S10]  /*14c0*/  @P0 BRA `(.L_x_17) ;  /* 0x0000000000400947 */ /* 0x02cff40003800000 */
[----:B------:R-:W-:Y:S01]  /*14d0*/  MOV R0, 0x0 ;  /* 0x0000000000007802 */ /* 0x000fe20000000f00 */
[----:B------:R-:W-:Y:S01]  /*14e0*/  ULDC.64 UR4, c[0x4][0x68] ;  /* 0x01001a0000047ab9 */ /* 0x000fe20000000a00 */
[----:B------:R-:W-:Y:S01]  /*14f0*/  ULDC.64 UR6, c[0x4][0x8] ;  /* 0x0100020000067ab9 */ /* 0x000fe20000000a00 */
[----:B---34-:R-:W-:Y:S01]  /*1500*/  IMAD.U32 R4, RZ, RZ, UR4 ;  /* 0x00000004ff047e24 */ /* 0x018fe2000f8e00ff */
[----:B------:R0:W1:Y:S01]  /*1510*/  LDC.64 R14, c[0x4][R0] ;  /* 0x01000000000e7b82 */ /* 0x0000620000000a00 */
[----:B------:R-:W-:Y:S01]  /*1520*/  IMAD.U32 R5, RZ, RZ, UR5 ;  /* 0x00000005ff057e24 */ /* 0x000fe2000f8e00ff */
[----:B------:R-:W-:Y:S01]  /*1530*/  ULDC.64 UR4, c[0x4][0x70] ;  /* 0x01001c0000047ab9 */ /* 0x000fe20000000a00 */
[----:B------:R-:W-:Y:S02]  /*1540*/  IMAD.U32 R10, RZ, RZ, UR6 ;  /* 0x00000006ff0a7e24 */ /* 0x000fe4000f8e00ff */
[----:B------:R-:W-:Y:S02]  /*1550*/  IMAD.U32 R6, RZ, RZ, UR4 ;  /* 0x00000004ff067e24 */ /* 0x000fe4000f8e00ff */
[----:B------:R-:W-:-:S02]  /*1560*/  IMAD.U32 R7, RZ, RZ, UR5 ;  /* 0x00000005ff077e24 */ /* 0x000fc4000f8e00ff */
[----:B------:R-:W-:Y:S02]  /*1570*/  IMAD.U32 R11, RZ, RZ, UR7 ;  /* 0x00000007ff0b7e24 */ /* 0x000fe4000f8e00ff */
[----:B------:R-:W-:Y:S02]  /*1580*/  IMAD.MOV.U32 R8, RZ, RZ, 0x1e1 ;  /* 0x000001e1ff087424 */ /* 0x000fe400078e00ff */
[----:B------:R-:W-:Y:S02]  /*1590*/  IMAD.MOV.U32 R12, RZ, RZ, 0x1 ;  /* 0x00000001ff0c7424 */ /* 0x000fe400078e00ff */
[----:B0-----:R-:W-:-:S07]  /*15a0*/  IMAD.MOV.U32 R13, RZ, RZ, RZ ;  /* 0x000000ffff0d7224 */ /* 0x001fce00078e00ff */
[----:B------:R-:W-:-:S07]  /*15b0*/  LEPC R20, `(.L_x_17) ;  /* 0x000000001014794e */ /* 0x000fce0000000000 */
[----:B-12--5:R-:W-:Y:S05]  /*15c0*/  CALL.ABS.NOINC R14 ;  /* 0x000000000e007343 */ /* 0x026fea0003c00000 */
.L_x_17:
[----:B------:R-:W-:-:S06]  /*15d0*/  ULOP3.LUT UR4, UR40, 0x1, URZ, 0xfc, !UPT ;  /* 0x0000000128047892 */ /* 0x000fcc000f8efc3f */
[----:B------:R-:W-:-:S04]  /*15e0*/  MOV R0, UR4 ;  /* 0x0000000400007c02 */ /* 0x000fc80008000f00 */
[----:B------:R-:W-:-:S13]  /*15f0*/  ISETP.NE.AND P0, PT, R0, 0x3, PT ;  /* 0x000000030000780c */ /* 0x000fda0003f05270 */
[----:B------:R-:W-:Y:S05]  /*1600*/  @!P0 BRA `(.L_x_18) ;  /* 0x0000000000048947 */ /* 0x000fea0003800000 */
[----:B------:R-:W-:Y:S01]  /*1610*/  BPT.TRAP 0x1 ;  /* 0x000000040000795c */ /* 0x000fe20000300000 */
.L_x_18:
[----:B------:R-:W0:Y:S01]  /*1620*/  S2UR UR5, SR_CgaCtaId ;  /* 0x00000000000579c3 */ /* 0x000e220000008800 */
[----:B------:R-:W-:Y:S01]  /*1630*/  UMOV UR4, 0x400 ;  /* 0x0000040000047882 */ /* 0x000fe20000000000 */
[----:B--2---:R-:W-:Y:S02]  /*1640*/  IMAD.U32 R3, RZ, RZ, UR38 ;  /* 0x00000026ff037e24 */ /* 0x004fe4000f8e00ff */
[----:B---34-:R-:W-:-:S03]  /*1650*/  IMAD.U32 R5, RZ, RZ, UR39 ;  /* 0x00000027ff057e24 */ /* 0x018fc6000f8e00ff */
[----:B------:R-:W-:Y:S01]  /*1660*/  SHF.L.U32 R3, R3, 0x1f, RZ ;  /* 0x0000001f03037819 */ /* 0x000fe200000006ff */
[----:B0-----:R-:W-:-:S06]  /*1670*/  ULEA UR4, UR5, UR4, 0x18 ;  /* 0x0000000405047291 */ /* 0x001fcc000f8ec03f */
[----:B------:R-:W-:-:S04]  /*1680*/  IMAD.U32 R0, RZ, RZ, UR4 ;  /* 0x00000004ff007e24 */ /* 0x000fc8000f8e00ff */
[----:B------:R-:W-:-:S04]  /*1690*/  IMAD R4, R5, 0x8, R0 ;  /* 0x0000000805047824 */ /* 0x000fc800078e0200 */
[----:B------:R0:W1:Y:S01]  /*16a0*/  SYNCS.PHASECHK.TRANS64.TRYWAIT P1, [R4+URZ], R3 ;  /* 0x00000003040075a7 */ /* 0x000062000802017f */
[----:B------:R-:W-:Y:S05]  /*16b0*/  @!P0 BRA `(.L_x_19) ;  /* 0x0000000000048947 */ /* 0x000fea0003800000 */
[----:B------:R-:W-:Y:S01]  /*16c0*/  BPT.TRAP 0x1 ;  /* 0x000000040000795c */ /* 0x000fe20000300000 */
.L_x_19:
[----:B-1----:R-:W-:Y:S05]  /*16d0*/  @P1 BRA `(.L_x_20) ;  /* 0x0000000000081947 */ /* 0x002fea0003800000 */
[----:B------:R-:W1:Y:S02]  /*16e0*/  SYNCS.PHASECHK.TRANS64.TRYWAIT P1, [R4+URZ], R3 ;  /* 0x00000003040075a7 */ /* 0x000e64000802017f */
[----:B-1----:R-:W-:Y:S05]  /*16f0*/  @!P1 BRA `(.L_x_21) ;  /* 0x0000019800bc9947 */ /* 0x002fea0003800000 */
.L_x_20:
[----:B------:R-:W-:-:S04]  /*1700*/  UISETP.LT.AND UP0, UPT, UR44, 0x1, UPT ;  /* 0x000000012c00788c */ /* 0x000fc8000bf01270 */
[----:B------:R-:W-:-:S06]  /*1710*/  USEL UR4, UR44, 0x1, UP0 ;  /* 0x000000012c047887 */ /* 0x000fcc0008000000 */
[----:B01----:R-:W-:Y:S01]  /*1720*/  IMAD.U32 R3, RZ, RZ, UR4 ;  /* 0x00000004ff037e24 */ /* 0x003fe2000f8e00ff */
[----:B------:R-:W-:Y:S05]  /*1730*/  WARPSYNC.ALL ;  /* 0x0000000000007948 */ /* 0x000fea0003800000 */
[----:B------:R-:W-:-:S04]  /*1740*/  IADD3 R3, -R3, UR44, RZ ;  /* 0x0000002c03037c10 */ /* 0x000fc8000fffe1ff */
[----:B------:R-:W-:Y:S02]  /*1750*/  ISETP.GE.AND P1, PT, R3, 0x1, PT ;  /* 0x000000010300780c */ /* 0x000fe40003f26270 */
[----:B------:R-:W-:Y:S01]  /*1760*/  R2UR UR4, R0 ;  /* 0x00000000000472ca */ /* 0x000fe200000e0000 */
[----:B------:R-:W-:Y:S01]  /*1770*/  WARPGROUP.ARRIVE ;  /* 0x00000000000079c5 */ /* 0x000fe20000000000 */
[----:B------:R-:W-:Y:S01]  /*1780*/  UMOV UR9, 0x40000040 ;  /* 0x4000004000097882 */ /* 0x000fe20000000000 */
[----:B------:R-:W-:Y:S01]  /*1790*/  UMOV UR11, 0x40000040 ;  /* 0x40000040000b7882 */ /* 0x000fe20000000000 */
[----:B------:R0:W-:Y:S04]  /*17a0*/  STL [R1+0x2c8], R17 ;  /* 0x0002c81101007387 */ /* 0x0001e80000100800 */
[----:B-----5:R1:W-:Y:S04]  /*17b0*/  STL [R1+0x2c4], R16 ;  /* 0x0002c41001007387 */ /* 0x0203e80000100800 */
[----:B------:R2:W-:Y:S01]  /*17c0*/  STL [R1+0x2c0], R3 ;  /* 0x0002c00301007387 */ /* 0x0005e20000100800 */
[----:B------:R-:W-:-:S03]  /*17d0*/  UIADD3 UR4, UR4, 0x20100, URZ ;  /* 0x0002010004047890 */ /* 0x000fc6000fffe03f */
[----:B------:R3:W-:Y:S01]  /*17e0*/  STL [R1+0x2bc], R2 ;  /* 0x0002bc0201007387 */ /* 0x0007e20000100800 */
[----:B------:R-:W-:-:S03]  /*17f0*/  USHF.R.U32.HI UR4, URZ, 0x4, UR4 ;  /* 0x000000043f047899 */ /* 0x000fc60008011604 */
[----:B------:R4:W-:Y:S01]  /*1800*/  STL [R1+0x2cc], R0 ;  /* 0x0002cc0001007387 */ /* 0x0009e20000100800 */
[----:B------:R-:W-:Y:S02]  /*1810*/  ULOP3.LUT UR5, UR4, 0x3fff, URZ, 0xc0, !UPT ;  /* 0x00003fff04057892 */ /* 0x000fe4000f8ec03f */
[----:B------:R-:W-:Y:S02]  /*1820*/  ULOP3.LUT UR4, UR46, 0x10000, URZ, 0xfc, !UPT ;  /* 0x000100002e047892 */ /* 0x000fe4000f8efc3f */
[----:B------:R-:W-:Y:S02]  /*1830*/  ULOP3.LUT UR5, UR5, 0x10000, URZ, 0xfc, !UPT ;  /* 0x0001000005057892 */ /* 0x000fe4000f8efc3f */
[----:B------:R-:W-:Y:S02]  /*1840*/  ULEA UR6, UR39, UR4, 0xb ;  /* 0x0000000427067291 */ /* 0x000fe4000f8e583f */
[----:B------:R-:W-:-:S05]  /*1850*/  ULEA UR7, UR39, UR5, 0xb ;  /* 0x0000000527077291 */ /* 0x000fca000f8e583f */
[----:B------:R-:W-:Y:S02]  /*1860*/  UMOV UR8, UR6 ;  /* 0x0000000600087c82 */ /* 0x000fe40008000000 */
[----:B------:R-:W-:Y:S02]  /*1870*/  UMOV UR10, UR7 ;  /* 0x00000007000a7c82 */ /* 0x000fe40008000000 */
[----:B------:R-:W-:Y:S01]  /*1880*/  HGMMA.64x256x8.F32.TF32 R24, gdesc[UR8], RZ, !UPT, gsb0 ;  /* 0x07e00000081879f0 */ /* 0x000fe2000c0028ff */
[----:B------:R-:W-:Y:S01]  /*1890*/  UIADD3 UR8, UR6, 0x400, URZ ;  /* 0x0000040006087890 */ /* 0x000fe2000fffe03f */
[----:B------:R-:W-:Y:S01]  /*18a0*/  UMOV UR9, 0x40000040 ;  /* 0x4000004000097882 */ /* 0x000fe20000000000 */
[----:B------:R-:W-:Y:S02]  /*18b0*/  WARPGROUP.DEPBAR.LE gsb0, 0x0 ;  /* 0x00008000000079c5 */ /* 0x000fe40000010000 */
[----:B------:R-:W-:Y:S01]  /*18c0*/  STL.64 [R1], R24 ;  /* 0x0000001801007387 */ /* 0x000fe20000100a00 */
[----:B------:R-:W-:Y:S01]  /*18d0*/  IMAD.MOV.U32 R235, RZ, RZ, R46 ;  /* 0x000000ffffeb7224 */ /* 0x000fe200078e002e */
[----:B------:R-:W-:Y:S01]  /*18e0*/  MOV R226, R55 ;  /* 0x0000003700e27202 */ /* 0x000fe20000000f00 */
[----:B------:R-:W-:Y:S01]  /*18f0*/  IMAD.MOV.U32 R234, RZ, RZ, R47 ;  /* 0x000000ffffea7224 */ /* 0x000fe200078e002f */
[----:B------:R-:W-:Y:S01]  /*1900*/  STL.64 [R1+0x8], R26 ;  /* 0x0000081a01007387 */ /* 0x000fe20000100a00 */
        /* <DEDUP_REMOVED lines=24> */
[----:B------:R-:W-:-:S02]  /*1a90*/  IMAD.MOV.U32 R220, RZ, RZ, R61 ;  /* 0x000000ffffdc7224 */ /* 0x000fc400078e003d */
[----:B------:R-:W-:Y:S01]  /*1aa0*/  IMAD.MOV.U32 R219, RZ, RZ, R62 ;  /* 0x000000ffffdb7224 */ /* 0x000fe200078e003e */
[----:B------:R-:W-:Y:S01]  /*1ab0*/  STL.64 [R1+0x40], R40 ;  /* 0x0000402801007387 */ /* 0x000fe20000100a00 */
[----:B------:R-:W-:Y:S02]  /*1ac0*/  IMAD.MOV.U32 R218, RZ, RZ, R63 ;  /* 0x000000ffffda7224 */ /* 0x000fe400078e003f */
[----:B------:R-:W-:Y:S01]  /*1ad0*/  IMAD.MOV.U32 R217, RZ, RZ, R64 ;  /* 0x000000ffffd97224 */ /* 0x000fe200078e0040 */
[----:B------:R-:W-:Y:S01]  /*1ae0*/  STL.64 [R1+0x48], R42 ;  /* 0x0000482a01007387 */ /* 0x000fe20000100a00 */
[----:B------:R-:W-:Y:S02]  /*1af0*/  IMAD.MOV.U32 R216, RZ, RZ, R65 ;  /* 0x000000ffffd87224 */ /* 0x000fe400078e0041 */
[----:B------:R-:W-:Y:S01]  /*1b00*/  IMAD.MOV.U32 R215, RZ, RZ, R66 ;  /* 0x000000ffffd77224 */ /* 0x000fe200078e0042 */
[----:B------:R4:W-:Y:S01]  /*1b10*/  STL.64 [R1+0x50], R44 ;  /* 0x0000502c01007387 */ /* 0x0009e20000100a00 */
[----:B------:R-:W-:-:S02]  /*1b20*/  IMAD.MOV.U32 R214, RZ, RZ, R67 ;  /* 0x000000ffffd67224 */ /* 0x000fc400078e0043 */
[----:B------:R-:W-:Y:S01]  /*1b30*/  IMAD.MOV.U32 R213, RZ, RZ, R68 ;  /* 0x000000ffffd57224 */ /* 0x000fe200078e0044 */
[----:B------:R-:W-:Y:S01]  /*1b40*/  STL [R1+0x580], R152 ;  /* 0x0005809801007387 */ /* 0x000fe20000100800 */
[----:B------:R-:W-:Y:S02]  /*1b50*/  IMAD.MOV.U32 R153, RZ, RZ, R69 ;  /* 0x000000ffff997224 */ /* 0x000fe400078e0045 */
[----:B------:R-:W-:Y:S02]  /*1b60*/  IMAD.MOV.U32 R155, RZ, RZ, R71 ;  /* 0x000000ffff9b7224 */ /* 0x000fe400078e0047 */
[----:B------:R-:W-:Y:S02]  /*1b70*/  IMAD.MOV.U32 R156, RZ, RZ, R72 ;  /* 0x000000ffff9c7224 */ /* 0x000fe400078e0048 */
[----:B------:R-:W-:Y:S02]  /*1b80*/  IMAD.MOV.U32 R157, RZ, RZ, R73 ;  /* 0x000000ffff9d7224 */ /* 0x000fe400078e0049 */
[----:B------:R-:W-:-:S02]  /*1b90*/  IMAD.MOV.U32 R158, RZ, RZ, R74 ;  /* 0x000000ffff9e7224 */ /* 0x000fc400078e004a */
[----:B------:R-:W-:Y:S02]  /*1ba0*/  IMAD.MOV.U32 R159, RZ, RZ, R75 ;  /* 0x000000ffff9f7224 */ /* 0x000fe400078e004b */
        /* <DEDUP_REMOVED lines=55> */
[----:B0-----:R-:W-:Y:S02]  /*1f20*/  IMAD.MOV.U32 R17, RZ, RZ, R135 ;  /* 0x000000ffff117224 */ /* 0x001fe400078e0087 */
[----:B-1----:R-:W-:Y:S02]  /*1f30*/  IMAD.MOV.U32 R16, RZ, RZ, R136 ;  /* 0x000000ffff107224 */ /* 0x002fe400078e0088 */
        /* <DEDUP_REMOVED lines=11> */
[----:B--2---:R-:W-:Y:S02]  /*1ff0*/  IMAD.MOV.U32 R3, RZ, RZ, R149 ;  /* 0x000000ffff037224 */ /* 0x004fe400078e0095 */
[----:B---3--:R-:W-:Y:S02]  /*2000*/  IMAD.MOV.U32 R2, RZ, RZ, R150 ;  /* 0x000000ffff027224 */ /* 0x008fe400078e0096 */
[----:B----4-:R-:W-:-:S02]  /*2010*/  IMAD.MOV.U32 R0, RZ, RZ, R151 ;  /* 0x000000ffff007224 */ /* 0x010fc400078e0097 */
[----:B------:R-:W-:-:S06]  /*2020*/  WARPGROUP.ARRIVE ;  /* 0x00000000000079c5 */ /* 0x000fcc0000000000 */
[----:B------:R-:W-:Y:S03]  /*2030*/  HGMMA.64x256x8.F32.TF32 R24, gdesc[UR8], RZ, !UPT, gsb0 ;  /* 0x07e00000081879f0 */ /* 0x000fe6000c0028ff */
[----:B------:R-:W-:Y:S02]  /*2040*/  WARPGROUP.DEPBAR.LE gsb0, 0x0 ;  /* 0x00008000000079c5 */ /* 0x000fe40000010000 */
[----:B------:R-:W-:Y:S04]  /*2050*/  STL.64 [R1+0x578], R150 ;  /* 0x0005789601007387 */ /* 0x000fe80000100a00 */
        /* <DEDUP_REMOVED lines=20> */
[----:B------:R0:W-:Y:S04]  /*21a0*/  STL.64 [R1+0x4d0], R108 ;  /* 0x0004d06c01007387 */ /* 0x0001e80000100a00 */
[----:B0-----:R-:W2:Y:S04]  /*21b0*/  LDL.LU R108, [R1] ;  /* 0x00000000016c7983 */ /* 0x001ea80000300800 */
[----:B------:R-:W2:Y:S04]  /*21c0*/  LDL.LU R109, [R1+0x4] ;  /* 0x00000400016d7983 */ /* 0x000ea80000300800 */
        /* <DEDUP_REMOVED lines=19> */
[----:B------:R-:W2:Y:S01]  /*2300*/  LDL.LU R129, [R1+0x54] ;  /* 0x0000540001817983 */ /* 0x000ea20000300800 */
[----:B------:R-:W-:Y:S01]  /*2310*/  IMAD.MOV.U32 R130, RZ, RZ, R235 ;  /* 0x000000ffff827224 */ /* 0x000fe200078e00eb */
[----:B------:R-:W-:Y:S01]  /*2320*/  MOV R138, R227 ;  /* 0x000000e3008a7202 */ /* 0x000fe20000000f00 */
[----:B------:R-:W-:Y:S01]  /*2330*/  IMAD.MOV.U32 R131, RZ, RZ, R234 ;  /* 0x000000ffff837224 */ /* 0x000fe200078e00ea */
[----:B------:R-:W-:Y:S01]  /*2340*/  UIADD3 UR8, UR6, 0x2, URZ ;  /* 0x0000000206087890 */ /* 0x000fe2000fffe03f */
[----:B------:R-:W-:Y:S01]  /*2350*/  IMAD.MOV.U32 R132, RZ, RZ, R233 ;  /* 0x000000ffff847224 */ /* 0x000fe200078e00e9 */
[----:B------:R-:W-:Y:S01]  /*2360*/  UIADD3 UR10, UR7, 0x2, URZ ;  /* 0x00000002070a7890 */ /* 0x000fe2000fffe03f */
[----:B------:R-:W-:Y:S01]  /*2370*/  IMAD.MOV.U32 R133, RZ, RZ, R232 ;  /* 0x000000ffff857224 */ /* 0x000fe200078e00e8 */
[----:B------:R-:W-:Y:S01]  /*2380*/  UMOV UR9, 0x40000040 ;  /* 0x4000004000097882 */ /* 0x000fe20000000000 */
[----:B------:R-:W-:Y:S01]  /*2390*/  IMAD.MOV.U32 R134, RZ, RZ, R231 ;  /* 0x000000ffff867224 */ /* 0x000fe200078e00e7 */
[----:B------:R-:W-:Y:S01]  /*23a0*/  UMOV UR11, 0x40000040 ;  /* 0x40000040000b7882 */ /* 0x000fe20000000000 */
[----:B------:R-:W-:-:S02]  /*23b0*/  IMAD.MOV.U32 R135, RZ, RZ, R230 ;  /* 0x000000ffff877224 */ /* 0x000fc400078e00e6 */
[----:B------:R-:W-:Y:S02]  /*23c0*/  IMAD.MOV.U32 R136, RZ, RZ, R229 ;  /* 0x000000ffff887224 */ /* 0x000fe400078e00e5 */
[----:B------:R-:W-:Y:S01]  /*23d0*/  IMAD.MOV.U32 R137, RZ, RZ, R228 ;  /* 0x000000ffff897224 */ /* 0x000fe200078e00e4 */
[----:B------:R-:W-:Y:S01]  /*23e0*/  MOV R228, R8 ;  /* 0x0000000800e47202 */ /* 0x000fe20000000f00 */
        /* <DEDUP_REMOVED lines=13> */
[----:B------:R-:W-:Y:S01]  /*24c0*/  IMAD.MOV.U32 R152, RZ, RZ, R213 ;  /* 0x000000ffff987224 */ /* 0x000fe200078e00d5 */
[----:B------:R-:W-:Y:S01]  /*24d0*/  MOV R213, R23 ;  /* 0x0000001700d57202 */ /* 0x000fe20000000f00 */
        /* <DEDUP_REMOVED lines=20> */
[----:B------:R-:W-:-:S06]  /*2620*/  IMAD.MOV.U32 R235, RZ, RZ, R0 ;  /* 0x000000ffffeb7224 */ /* 0x000fcc00078e0000 */
[----:B--2---:R-:W-:-:S06]  /*2630*/  WARPGROUP.ARRIVE ;  /* 0x00000000000079c5 */ /* 0x004fcc0000000000 */
[----:B------:R-:W-:Y:S03]  /*2640*/  HGMMA.64x256x8.F32.TF32 R108, gdesc[UR8], R108, gsb0 ;  /* 0x07e00000086c79f0 */ /* 0x000fe6000800286c */
[----:B------:R-:W-:Y:S02]  /*2650*/  WARPGROUP.DEPBAR.LE gsb0, 0x0 ;  /* 0x00008000000079c5 */ /* 0x000fe40000010000 */
[----:B------:R-:W-:Y:S04]  /*2660*/  STL.64 [R1], R108 ;  /* 0x0000006c01007387 */ /* 0x000fe80000100a00 */
        /* <DEDUP_REMOVED lines=63> */
[----:B0-----:R-:W2:Y:S04]  /*2a60*/  LDL.LU R152, [R1+0x580] ;  /* 0x0005800001987983 */ /* 0x001ea80000300800 */
[----:B------:R-:W3:Y:S04]  /*2a70*/  LDL.LU.64 R150, [R1+0x578] ;  /* 0x0005780001967983 */ /* 0x000ee80000300a00 */
        /* <DEDUP_REMOVED lines=20> */
[----:B------:R-:W3:Y:S01]  /*2bc0*/  LDL.LU.64 R108, [R1+0x4d0] ;  /* 0x0004d000016c7983 */ /* 0x000ee20000300a00 */
[----:B------:R-:W-:Y:S01]  /*2bd0*/  UIADD3 UR8, UR6, 0x402, URZ ;  /* 0x0000040206087890 */ /* 0x000fe2000fffe03f */
[----:B------:R-:W-:Y:S01]  /*2be0*/  UMOV UR9, 0x40000040 ;  /* 0x4000004000097882 */ /* 0x000fe20000000000 */
[----:B---3--:R-:W-:-:S07]  /*2bf0*/  WARPGROUP.ARRIVE ;  /* 0x00000000000079c5 */ /* 0x008fce0000000000 */
[----:B------:R-:W-:Y:S03]  /*2c00*/  HGMMA.64x256x8.F32.TF32 R24, gdesc[UR8], R24, gsb0 ;  /* 0x07e00000081879f0 */ /* 0x000fe60008002818 */
        /* <DEDUP_REMOVED lines=65> */
[----:B0-----:R-:W3:Y:S04]  /*3020*/  LDL.LU.64 R24, [R1] ;  /* 0x0000000001187983 */ /* 0x001ee80000300a00 */
        /* <DEDUP_REMOVED lines=63> */
[----:B------:R-:W-:-:S02]  /*3420*/  UIADD3 UR8, UR6, 0x4, URZ ;  /* 0x0000000406087890 */ /* 0x000fc4000fffe03f */
[----:B------:R-:W-:Y:S01]  /*3430*/  UIADD3 UR10, UR7, 0x4, URZ ;  /* 0x00000004070a7890 */ /* 0x000fe2000fffe03f */
[----:B------:R-:W-:Y:S01]  /*3440*/  UMOV UR9, 0x40000040 ;  /* 0x4000004000097882 */ /* 0x000fe20000000000 */
[----:B------:R-:W-:Y:S01]  /*3450*/  UMOV UR11, 0x40000040 ;  /* 0x40000040000b7882 */ /* 0x000fe20000000000 */
[----:B---3--:R-:W-:-:S06]  /*3460*/  WARPGROUP.ARRIVE ;  /* 0x00000000000079c5 */ /* 0x008fcc0000000000 */
[----:B------:R-:W-:Y:S03]  /*3470*/  HGMMA.64x256x8.F32.TF32 R24, gdesc[UR8], R24, gsb0 ;  /* 0x07e00000081879f0 */ /* 0x000fe60008002818 */
        /* <DEDUP_REMOVED lines=41> */
[----:B------:R-:W3:Y:S01]  /*3710*/  LDL.LU.64 R150, [R1+0x4c8] ;  /* 0x0004c80001967983 */ /* 0x000ee20000300a00 */
[----:B------:R-:W-:Y:S02]  /*3720*/  IMAD.MOV.U32 R210, RZ, RZ, R126 ;  /* 0x000000ffffd27224 */ /* 0x000fe400078e007e */
[----:B------:R-:W-:Y:S01]  /*3730*/  IMAD.MOV.U32 R211, RZ, RZ, R127 ;  /* 0x000000ffffd37224 */ /* 0x000fe200078e007f */
[----:B------:R-:W3:Y:S01]  /*3740*/  LDL.LU.64 R148, [R1+0x4c0] ;  /* 0x0004c00001947983 */ /* 0x000ee20000300a00 */
[----:B------:R-:W-:Y:S02]  /*3750*/  IMAD.MOV.U32 R208, RZ, RZ, R124 ;  /* 0x000000ffffd07224 */ /* 0x000fe400078e007c */
[----:B------:R-:W-:Y:S01]  /*3760*/  IMAD.MOV.U32 R209, RZ, RZ, R125 ;  /* 0x000000ffffd17224 */ /* 0x000fe200078e007d */
[----:B------:R-:W3:Y:S01]  /*3770*/  LDL.LU.64 R146, [R1+0x4b8] ;  /* 0x0004b80001927983 */ /* 0x000ee20000300a00 */
        /* <DEDUP_REMOVED lines=108> */
[----:B------:R-:W-:-:S03]  /*3e40*/  IMAD.MOV.U32 R17, RZ, RZ, R47 ;  /* 0x000000ffff117224 */ /* 0x000fc600078e002f */
        /* <DEDUP_REMOVED lines=14> */
[----:B0-----:R-:W3:Y:S04]  /*3f30*/  LDL.LU.64 R44, [R1+0x320] ;  /* 0x00032000012c7983 */ /* 0x001ee80000300a00 */
        /* <DEDUP_REMOVED lines=11> */
[----:B------:R-:W-:-:S02]  /*3ff0*/  UMOV UR9, 0x40000040 ;  /* 0x4000004000097882 */ /* 0x000fc40000000000 */
[----:B--2---:R-:W-:Y:S01]  /*4000*/  STL [R1+0x2b8], R152 ;  /* 0x0002b89801007387 */ /* 0x004fe20000100800 */
[----:B---3--:R-:W-:-:S06]  /*4010*/  WARPGROUP.ARRIVE ;  /* 0x00000000000079c5 */ /* 0x008fcc0000000000 */
        /* <DEDUP_REMOVED lines=49> */
[----:B------:R-:W-:Y:S01]  /*4330*/  MOV R151, R219 ;  /* 0x000000db00977202 */ /* 0x000fe20000000f00 */
[----:B------:R-:W-:-:S02]  /*4340*/  IMAD.MOV.U32 R138, RZ, RZ, R232 ;  /* 0x000000ffff8a7224 */ /* 0x000fc400078e00e8 */
[----:B------:R-:W-:Y:S01]  /*4350*/  IMAD.MOV.U32 R139, RZ, RZ, R231 ;  /* 0x000000ffff8b7224 */ /* 0x000fe200078e00e7 */
[----:B------:R-:W-:Y:S01]  /*4360*/  MOV R231, R8 ;  /* 0x0000000800e77202 */ /* 0x000fe20000000f00 */
        /* <DEDUP_REMOVED lines=21> */
[----:B------:R-:W-:Y:S01]  /*44c0*/  IMAD.MOV.U32 R218, RZ, RZ, R23 ;  /* 0x000000ffffda7224 */ /* 0x000fe200078e0017 */
[----:B------:R0:W5:Y:S01]  /*44d0*/  LDL.LU R0, [R1+0x2cc] ;  /* 0x0002cc0001007983 */ /* 0x0001620000300800 */
[----:B------:R-:W-:-:S02]  /*44e0*/  IMAD.MOV.U32 R219, RZ, RZ, R22 ;  /* 0x000000ffffdb7224 */ /* 0x000fc400078e0016 */
[----:B------:R-:W-:Y:S01]  /*44f0*/  IMAD.MOV.U32 R220, RZ, RZ, R21 ;  /* 0x000000ffffdc7224 */ /* 0x000fe200078e0015 */
[----:B------:R0:W5:Y:S01]  /*4500*/  LDL.LU R17, [R1+0x2c8] ;  /* 0x0002c80001117983 */ /* 0x0001620000300800 */
[----:B------:R-:W-:Y:S02]  /*4510*/  IMAD.MOV.U32 R221, RZ, RZ, R20 ;  /* 0x000000ffffdd7224 */ /* 0x000fe400078e0014 */
[----:B------:R-:W-:Y:S01]  /*4520*/  IMAD.MOV.U32 R222, RZ, RZ, R19 ;  /* 0x000000ffffde7224 */ /* 0x000fe200078e0013 */
[----:B------:R0:W5:Y:S01]  /*4530*/  LDL.LU R16, [R1+0x2c4] ;  /* 0x0002c40001107983 */ /* 0x0001620000300800 */
[----:B------:R-:W-:Y:S02]  /*4540*/  IMAD.MOV.U32 R223, RZ, RZ, R18 ;  /* 0x000000ffffdf7224 */ /* 0x000fe400078e0012 */
[----:B------:R-:W-:Y:S01]  /*4550*/  IMAD.MOV.U32 R224, RZ, RZ, R15 ;  /* 0x000000ffffe07224 */ /* 0x000fe200078e000f */
[----:B------:R0:W5:Y:S01]  /*4560*/  LDL.LU R3, [R1+0x2c0] ;  /* 0x0002c00001037983 */ /* 0x0001620000300800 */
[----:B------:R-:W-:-:S02]  /*4570*/  IMAD.MOV.U32 R225, RZ, RZ, R14 ;  /* 0x000000ffffe17224 */ /* 0x000fc400078e000e */
[----:B------:R-:W-:Y:S01]  /*4580*/  IMAD.MOV.U32 R226, RZ, RZ, R13 ;  /* 0x000000ffffe27224 */ /* 0x000fe200078e000d */
[----:B------:R0:W5:Y:S01]  /*4590*/  LDL.LU R2, [R1+0x2bc] ;  /* 0x0002bc0001027983 */ /* 0x0001620000300800 */
[----:B------:R-:W-:Y:S02]  /*45a0*/  IMAD.MOV.U32 R227, RZ, RZ, R12 ;  /* 0x000000ffffe37224 */ /* 0x000fe400078e000c */
[----:B------:R-:W-:Y:S02]  /*45b0*/  IMAD.MOV.U32 R228, RZ, RZ, R11 ;  /* 0x000000ffffe47224 */ /* 0x000fe400078e000b */
[----:B------:R-:W-:Y:S02]  /*45c0*/  IMAD.MOV.U32 R229, RZ, RZ, R10 ;  /* 0x000000ffffe57224 */ /* 0x000fe400078e000a */
[----:B------:R-:W-:Y:S02]  /*45d0*/  IMAD.MOV.U32 R230, RZ, RZ, R9 ;  /* 0x000000ffffe67224 */ /* 0x000fe400078e0009 */
[----:B------:R-:W-:-:S02]  /*45e0*/  IMAD.MOV.U32 R232, RZ, RZ, R7 ;  /* 0x000000ffffe87224 */ /* 0x000fc400078e0007 */
[----:B------:R-:W-:Y:S02]  /*45f0*/  IMAD.MOV.U32 R233, RZ, RZ, R6 ;  /* 0x000000ffffe97224 */ /* 0x000fe400078e0006 */
[----:B------:R-:W-:Y:S02]  /*4600*/  IMAD.MOV.U32 R234, RZ, RZ, R5 ;  /* 0x000000ffffea7224 */ /* 0x000fe400078e0005 */
        /* <DEDUP_REMOVED lines=68> */
[----:B-1----:R0:W5:Y:S04]  /*4a50*/  LDL.LU R152, [R1+0x2b8] ;  /* 0x0002b80001987983 */ /* 0x0021680000300800 */
[----:B------:R-:W2:Y:S04]  /*4a60*/  LDL.LU.64 R150, [R1+0x2b0] ;  /* 0x0002b00001967983 */ /* 0x000ea80000300a00 */
        /* <DEDUP_REMOVED lines=20> */
[----:B------:R-:W2:Y:S01]  /*4bb0*/  LDL.LU.64 R108, [R1+0x208] ;  /* 0x00020800016c7983 */ /* 0x000ea20000300a00 */
[----:B------:R-:W-:Y:S01]  /*4bc0*/  UIADD3 UR8, UR6, 0x406, URZ ;  /* 0x0000040606087890 */ /* 0x000fe2000fffe03f */
[----:B------:R-:W-:Y:S01]  /*4bd0*/  UMOV UR9, 0x40000040 ;  /* 0x4000004000097882 */ /* 0x000fe20000000000 */
[----:B--2---:R-:W-:-:S07]  /*4be0*/  WARPGROUP.ARRIVE ;  /* 0x00000000000079c5 */ /* 0x004fce0000000000 */
[----:B------:R-:W-:Y:S03]  /*4bf0*/  HGMMA.64x256x8.F32.TF32 R24, gdesc[UR8], R24, gsb0 ;  /* 0x07e00000081879f0 */ /* 0x000fe60008002818 */
[----:B------:R-:W-:Y:S02]  /*4c00*/  WARPGROUP.DEPBAR.LE gsb0, 0x0 ;  /* 0x00008000000079c5 */ /* 0x000fe40000010000 */
[----:B0-----:R-:W-:Y:S05]  /*4c10*/  @!P1 BRA `(.L_x_22) ;  /* 0x0000004000d09947 */ /* 0x001fea0003800000 */
[----:B------:R-:W-:Y:S01]  /*4c20*/  UIADD3 UR7, UR39, 0x1, URZ ;  /* 0x0000000127077890 */ /* 0x000fe2000fffe03f */
[----:B-----5:R-:W-:Y:S01]  /*4c30*/  R2UR UR6, R3 ;  /* 0x00000000030672ca */ /* 0x020fe200000e0000 */
[----:B------:R-:W-:Y:S02]  /*4c40*/  UMOV UR12, UR39 ;  /* 0x00000027000c7c82 */ /* 0x000fe40008000000 */
[----:B------:R-:W-:-:S04]  /*4c50*/  UISETP.NE.AND UP0, UPT, UR7, 0x4, UPT ;  /* 0x000000040700788c */ /* 0x000fc8000bf05270 */
[----:B------:R-:W-:Y:S02]  /*4c60*/  USEL UR8, URZ, 0x1, UP0 ;  /* 0x000000013f087887 */ /* 0x000fe40008000000 */
[----:B------:R-:W-:Y:S02]  /*4c70*/  USEL UR7, UR7, URZ, UP0 ;  /* 0x0000003f07077287 */ /* 0x000fe40008000000 */
[----:B------:R-:W-:-:S06]  /*4c80*/  ULOP3.LUT UR8, UR38, UR8, URZ, 0x3c, !UPT ;  /* 0x0000000826087292 */ /* 0x000fcc000f8e3c3f */
[----:B------:R-:W-:-:S07]  /*4c90*/  IMAD.U32 R3, RZ, RZ, UR8 ;  /* 0x00000008ff037e24 */ /* 0x000fce000f8e00ff */
.L_x_29:
[----:B------:R-:W-:Y:S05]  /*4ca0*/  @!P0 BRA `(.L_x_23) ;  /* 0x0000000000048947 */ /* 0x000fea0003800000 */
[----:B------:R-:W-:Y:S01]  /*4cb0*/  BPT.TRAP 0x1 ;  /* 0x000000040000795c */ /* 0x000fe20000300000 */
.L_x_23:
[----:B------:R-:W0:Y:S01]  /*4cc0*/  S2UR UR9, SR_CgaCtaId ;  /* 0x00000000000979c3 */ /* 0x000e220000008800 */
[----:B------:R-:W-:Y:S01]  /*4cd0*/  UMOV UR8, 0x400 ;  /* 0x0000040000087882 */ /* 0x000fe20000000000 */
[----:B------:R-:W-:Y:S01]  /*4ce0*/  IMAD.U32 R4, RZ, RZ, UR7 ;  /* 0x00000007ff047e24 */ /* 0x000fe2000f8e00ff */
[----:B------:R-:W-:Y:S01]  /*4cf0*/  SHF.L.U32 R5, R3, 0x1f, RZ ;  /* 0x0000001f03057819 */ /* 0x000fe200000006ff */
[----:B0-----:R-:W-:-:S06]  /*4d00*/  ULEA UR8, UR9, UR8, 0x18 ;  /* 0x0000000809087291 */ /* 0x001fcc000f8ec03f */
[----:B------:R-:W-:-:S04]  /*4d10*/  IMAD.U32 R0, RZ, RZ, UR8 ;  /* 0x00000008ff007e24 */ /* 0x000fc8000f8e00ff */
[----:B------:R-:W-:-:S04]  /*4d20*/  IMAD R4, R4, 0x8, R0 ;  /* 0x0000000804047824 */ /* 0x000fc800078e0200 */
[----:B------:R0:W1:Y:S01]  /*4d30*/  SYNCS.PHASECHK.TRANS64.TRYWAIT P1, [R4+URZ], R5 ;  /* 0x00000005040075a7 */ /* 0x000062000802017f */
[----:B------:R-:W-:Y:S05]  /*4d40*/  @!P0 BRA `(.L_x_24) ;  /* 0x0000000000048947 */ /* 0x000fea0003800000 */
[----:B------:R-:W-:Y:S01]  /*4d50*/  BPT.TRAP 0x1 ;  /* 0x000000040000795c */ /* 0x000fe20000300000 */
.L_x_24:
[----:B-1----:R-:W-:Y:S05]  /*4d60*/  @P1 BRA `(.L_x_25) ;  /* 0x0000000000081947 */ /* 0x002fea0003800000 */
[----:B------:R-:W1:Y:S02]  /*4d70*/  SYNCS.PHASECHK.TRANS64.TRYWAIT P1, [R4+URZ], R5 ;  /* 0x00000005040075a7 */ /* 0x000e64000802017f */
[----:B-1----:R-:W-:Y:S05]  /*4d80*/  @!P1 BRA `(.L_x_26) ;  /* 0x00000164002c9947 */ /* 0x002fea0003800000 */
.L_x_25:
        /* <DEDUP_REMOVED lines=64> */
[----:B--2---:R-:W2:Y:S04]  /*5190*/  LDL.LU.64 R24, [R1] ;  /* 0x0000000001187983 */ /* 0x004ea80000300a00 */
        /* <DEDUP_REMOVED lines=63> */
[----:B------:R-:W-:-:S02]  /*5590*/  ULEA UR13, UR7, UR4, 0xb ;  /* 0x00000004070d7291 */ /* 0x000fc4000f8e583f */
[----:B------:R-:W-:Y:S01]  /*55a0*/  ULEA UR14, UR7, UR5, 0xb ;  /* 0x00000005070e7291 */ /* 0x000fe2000f8e583f */
[----:B------:R-:W-:Y:S01]  /*55b0*/  STL [R1+0x2cc], R17 ;  /* 0x0002cc1101007387 */ /* 0x000fe20000100800 */
[----:B------:R-:W-:Y:S01]  /*55c0*/  UMOV UR9, 0x40000040 ;  /* 0x4000004000097882 */ /* 0x000fe20000000000 */
[----:B------:R-:W-:Y:S02]  /*55d0*/  UMOV UR11, 0x40000040 ;  /* 0x40000040000b7882 */ /* 0x000fe40000000000 */
[----:B------:R-:W-:Y:S01]  /*55e0*/  UMOV UR8, UR13 ;  /* 0x0000000d00087c82 */ /* 0x000fe20008000000 */
[----:B------:R-:W-:Y:S01]  /*55f0*/  STL [R1+0x2c8], R16 ;  /* 0x0002c81001007387 */ /* 0x000fe20000100800 */
[----:B------:R-:W-:-:S03]  /*5600*/  UMOV UR10, UR14 ;  /* 0x0000000e000a7c82 */ /* 0x000fc60008000000 */
[----:B------:R-:W-:Y:S04]  /*5610*/  STL [R1+0x2c4], R3 ;  /* 0x0002c40301007387 */ /* 0x000fe80000100800 */
[----:B------:R3:W-:Y:S04]  /*5620*/  STL [R1+0x2c0], R2 ;  /* 0x0002c00201007387 */ /* 0x0007e80000100800 */
[----:B------:R4:W-:Y:S01]  /*5630*/  STL [R1+0x2bc], R0 ;  /* 0x0002bc0001007387 */ /* 0x0009e20000100800 */
[----:B--2---:R-:W-:-:S06]  /*5640*/  WARPGROUP.ARRIVE ;  /* 0x00000000000079c5 */ /* 0x004fcc0000000000 */
[----:B------:R-:W-:Y:S03]  /*5650*/  HGMMA.64x256x8.F32.TF32 R24, gdesc[UR8], R24, gsb0 ;  /* 0x07e00000081879f0 */ /* 0x000fe60008002818 */
[----:B------:R-:W-:Y:S02]  /*5660*/  WARPGROUP.DEPBAR.LE gsb0, 0x0 ;  /* 0x00008000000079c5 */ /* 0x000fe40000010000 */
[----:B------:R-:W-:Y:S01]  /*5670*/  STL.64 [R1], R24 ;  /* 0x0000001801007387 */ /* 0x000fe20000100a00 */
[----:B---3--:R-:W-:Y:S01]  /*5680*/  IMAD.MOV.U32 R2, RZ, RZ, R150 ;  /* 0x000000ffff027224 */ /* 0x008fe200078e0096 */
[----:B------:R-:W-:Y:S01]  /*5690*/  MOV R10, R142 ;  /* 0x0000008e000a7202 */ /* 0x000fe20000000f00 */
[----:B----4-:R-:W-:Y:S01]  /*56a0*/  IMAD.MOV.U32 R0, RZ, RZ, R151 ;  /* 0x000000ffff007224 */ /* 0x010fe200078e0097 */
[----:B------:R-:W-:Y:S01]  /*56b0*/  STL.64 [R1+0x8], R26 ;  /* 0x0000081a01007387 */ /* 0x000fe20000100a00 */
[----:B01----:R-:W-:Y:S01]  /*56c0*/  IMAD.MOV.U32 R4, RZ, RZ, R148 ;  /* 0x000000ffff047224 */ /* 0x003fe200078e0094 */
        /* <DEDUP_REMOVED lines=34> */
[----:B------:R-:W2:Y:S01]  /*58f0*/  LDL.LU.64 R150, [R1+0x780] ;  /* 0x0007800001967983 */ /* 0x000ea20000300a00 */
[----:B------:R-:W-:Y:S02]  /*5900*/  IMAD.MOV.U32 R23, RZ, RZ, R129 ;  /* 0x000000ffff177224 */ /* 0x000fe400078e0081 */
[----:B------:R-:W-:Y:S01]  /*5910*/  IMAD.MOV.U32 R210, RZ, RZ, R126 ;  /* 0x000000ffffd27224 */ /* 0x000fe200078e007e */
[----:B------:R-:W2:Y:S01]  /*5920*/  LDL.LU.64 R148, [R1+0x778] ;  /* 0x0007780001947983 */ /* 0x000ea20000300a00 */
[----:B------:R-:W-:Y:S02]  /*5930*/  IMAD.MOV.U32 R208, RZ, RZ, R124 ;  /* 0x000000ffffd07224 */ /* 0x000fe400078e007c */
[----:B------:R-:W-:Y:S01]  /*5940*/  IMAD.MOV.U32 R209, RZ, RZ, R125 ;  /* 0x000000ffffd17224 */ /* 0x000fe200078e007d */
[----:B------:R-:W2:Y:S01]  /*5950*/  LDL.LU.64 R146, [R1+0x770] ;  /* 0x0007700001927983 */ /* 0x000ea20000300a00 */
        /* <DEDUP_REMOVED lines=108> */
[----:B------:R-:W-:-:S03]  /*6020*/  IMAD.MOV.U32 R234, RZ, RZ, R47 ;  /* 0x000000ffffea7224 */ /* 0x000fc600078e002f */
        /* <DEDUP_REMOVED lines=14> */
[----:B0-----:R-:W2:Y:S04]  /*6110*/  LDL.LU.64 R44, [R1+0x5d8] ;  /* 0x0005d800012c7983 */ /* 0x001ea80000300a00 */
        /* <DEDUP_REMOVED lines=11> */
[----:B------:R-:W-:-:S02]  /*61d0*/  UMOV UR9, 0x40000040 ;  /* 0x4000004000097882 */ /* 0x000fc40000000000 */
[----:B------:R-:W-:Y:S01]  /*61e0*/  STL [R1+0x580], R152 ;  /* 0x0005809801007387 */ /* 0x000fe20000100800 */
[----:B--2---:R-:W-:-:S06]  /*61f0*/  WARPGROUP.ARRIVE ;  /* 0x00000000000079c5 */ /* 0x004fcc0000000000 */
        /* <DEDUP_REMOVED lines=51> */
[----:B------:R-:W-:Y:S02]  /*6530*/  IMAD.MOV.U32 R133, RZ, RZ, R232 ;  /* 0x000000ffff857224 */ /* 0x000fe400078e00e8 */
[----:B------:R-:W-:Y:S02]  /*6540*/  IMAD.MOV.U32 R134, RZ, RZ, R231 ;  /* 0x000000ffff867224 */ /* 0x000fe400078e00e7 */
[----:B------:R-:W-:Y:S02]  /*6550*/  IMAD.MOV.U32 R136, RZ, RZ, R229 ;  /* 0x000000ffff887224 */ /* 0x000fe400078e00e5 */
[----:B------:R-:W-:Y:S02]  /*6560*/  IMAD.MOV.U32 R137, RZ, RZ, R228 ;  /* 0x000000ffff897224 */ /* 0x000fe400078e00e4 */
[----:B------:R-:W-:Y:S02]  /*6570*/  IMAD.MOV.U32 R138, RZ, RZ, R227 ;  /* 0x000000ffff8a7224 */ /* 0x000fe400078e00e3 */
        /* <DEDUP_REMOVED lines=36> */
[----:B------:R-:W-:Y:S02]  /*67c0*/  UIADD3 UR8, UR13, 0x2, URZ ;  /* 0x000000020d087890 */ /* 0x000fe4000fffe03f */
[----:B------:R-:W-:Y:S01]  /*67d0*/  UIADD3 UR10, UR14, 0x2, URZ ;  /* 0x000000020e0a7890 */ /* 0x000fe2000fffe03f */
[----:B------:R-:W-:Y:S01]  /*67e0*/  UMOV UR9, 0x40000040 ;  /* 0x4000004000097882 */ /* 0x000fe20000000000 */
[----:B------:R-:W-:Y:S01]  /*67f0*/  UMOV UR11, 0x40000040 ;  /* 0x40000040000b7882 */ /* 0x000fe20000000000 */
        /* <DEDUP_REMOVED lines=236> */
[----:B------:R-:W-:Y:S01]  /*76c0*/  STL.64 [R1+0x30], R36 ;  /* 0x0000302401007387 */ /* 0x000fe20000100a00 */
[----:B------:R-:W-:-:S03]  /*76d0*/  IMAD.MOV.U32 R5, RZ, RZ, R150 ;  /* 0x000000ffff057224 */ /* 0x000fc600078e0096 */
[----:B------:R-:W-:Y:S01]  /*76e0*/  STL.64 [R1+0x38], R38 ;  /* 0x0000382601007387 */ /* 0x000fe20000100a00 */
[----:B------:R-:W-:-:S03]  /*76f0*/  IMAD.MOV.U32 R4, RZ, RZ, R151 ;  /* 0x000000ffff047224 */ /* 0x000fc600078e0097 */
[----:B------:R-:W-:Y:S01]  /*7700*/  STL.64 [R1+0x40], R40 ;  /* 0x0000402801007387 */ /* 0x000fe20000100a00 */
[----:B------:R-:W-:-:S03]  /*7710*/  IMAD.MOV.U32 R7, RZ, RZ, R148 ;  /* 0x000000ffff077224 */ /* 0x000fc600078e0094 */
[----:B------:R-:W-:Y:S01]  /*7720*/  STL.64 [R1+0x48], R42 ;  /* 0x0000482a01007387 */ /* 0x000fe20000100a00 */
[----:B------:R-:W-:-:S03]  /*7730*/  IMAD.MOV.U32 R6, RZ, RZ, R149 ;  /* 0x000000ffff067224 */ /* 0x000fc600078e0095 */
[----:B------:R0:W-:Y:S01]  /*7740*/  STL.64 [R1+0x50], R44 ;  /* 0x0000502c01007387 */ /* 0x0001e20000100a00 */
[----:B------:R-:W-:Y:S02]  /*7750*/  IMAD.MOV.U32 R9, RZ, RZ, R146 ;  /* 0x000000ffff097224 */ /* 0x000fe400078e0092 */
[----:B------:R-:W-:Y:S01]  /*7760*/  IMAD.MOV.U32 R8, RZ, RZ, R147 ;  /* 0x000000ffff087224 */ /* 0x000fe200078e0093 */
[----:B------:R-:W3:Y:S01]  /*7770*/  LDL.LU.64 R150, [R1+0x4c8] ;  /* 0x0004c80001967983 */ /* 0x000ee20000300a00 */
[----:B------:R-:W-:Y:S02]  /*7780*/  IMAD.MOV.U32 R11, RZ, RZ, R144 ;  /* 0x000000ffff0b7224 */ /* 0x000fe400078e0090 */
[----:B------:R-:W-:Y:S01]  /*7790*/  IMAD.MOV.U32 R10, RZ, RZ, R145 ;  /* 0x000000ffff0a7224 */ /* 0x000fe200078e0091 */
[----:B------:R-:W3:Y:S01]  /*77a0*/  LDL.LU.64 R148, [R1+0x4c0] ;  /* 0x0004c00001947983 */ /* 0x000ee20000300a00 */
[----:B------:R-:W-:Y:S01]  /*77b0*/  IMAD.MOV.U32 R13, RZ, RZ, R142 ;  /* 0x000000ffff0d7224 */ /* 0x000fe200078e008e */
[----:B------:R-:W-:Y:S01]  /*77c0*/  MOV R15, R140 ;  /* 0x0000008c000f7202 */ /* 0x000fe20000000f00 */
[----:B------:R-:W-:Y:S01]  /*77d0*/  IMAD.MOV.U32 R12, RZ, RZ, R143 ;  /* 0x000000ffff0c7224 */ /* 0x000fe200078e008f */
[----:B------:R-:W3:Y:S01]  /*77e0*/  LDL.LU.64 R146, [R1+0x4b8] ;  /* 0x0004b80001927983 */ /* 0x000ee20000300a00 */
[----:B------:R-:W-:-:S03]  /*77f0*/  IMAD.MOV.U32 R14, RZ, RZ, R141 ;  /* 0x000000ffff0e7224 */ /* 0x000fc600078e008d */
[----:B------:R-:W3:Y:S01]  /*7800*/  LDL.LU.64 R144, [R1+0x4b0] ;  /* 0x0004b00001907983 */ /* 0x000ee20000300a00 */
[----:B------:R-:W-:Y:S02]  /*7810*/  IMAD.MOV.U32 R19, RZ, RZ, R138 ;  /* 0x000000ffff137224 */ /* 0x000fe400078e008a */
        /* <DEDUP_REMOVED lines=349> */
[----:B------:R-:W-:Y:S01]  /*8df0*/  BPT.TRAP 0x1 ;  /* 0x000000040000795c */ /* 0x000fe20000300000 */
.L_x_27:
[----:B-----5:R-:W-:Y:S01]  /*8e00*/  ISETP.NE.AND P1, PT, R17, RZ, PT ;  /* 0x000000ff1100720c */ /* 0x020fe20003f25270 */
[----:B------:R-:W-:Y:S01]  /*8e10*/  IMAD.U32 R4, RZ, RZ, UR12 ;  /* 0x0000000cff047e24 */ /* 0x000fe2000f8e00ff */
[----:B------:R-:W-:-:S11]  /*8e20*/  UISETP.GT.U32.AND UP0, UPT, UR40, 0x1, UPT ;  /* 0x000000012800788c */ /* 0x000fd6000bf04070 */
[----:B------:R-:W-:-:S04]  /*8e30*/  @P1 IMAD R4, R4, 0x8, R0 ;  /* 0x0000000804041824 */ /* 0x000fc800078e0200 */
[----:B------:R-:W-:-:S05]  /*8e40*/  @P1 VIADD R4, R4, 0x20 ;  /* 0x0000002004041836 */ /* 0x000fca0000000000 */
[----:B------:R-:W-:-:S04]  /*8e50*/  @P1 PRMT R4, R152, 0x654, R4 ;  /* 0x0000065498041816 */ /* 0x000fc80000000004 */
[----:B------:R0:W-:Y:S01]  /*8e60*/  @P1 SYNCS.ARRIVE.TRANS64.RED.A1T0 RZ, [R4+URZ], RZ ;  /* 0x000000ff04ff19a7 */ /* 0x0001e2000810043f */
[----:B------:R-:W-:-:S13]  /*8e70*/  PLOP3.LUT P1, PT, PT, PT, UP0, 0x80, 0x0 ;  /* 0x000000000000781c */ /* 0x000fda0003f2f008 */
[----:B0-----:R-:W-:Y:S05]  /*8e80*/  @P1 BRA `(.L_x_28) ;  /* 0x0000000000041947 */ /* 0x001fea0003800000 */
[----:B------:R-:W-:Y:S01]  /*8e90*/  BPT.TRAP 0x1 ;  /* 0x000000040000795c */ /* 0x000fe20000300000 */
.L_x_28:
[----:B------:R-:W-:Y:S02]  /*8ea0*/  UISETP.GT.AND UP2, UPT, UR6, 0x1, UPT ;  /* 0x000000010600788c */ /* 0x000fe4000bf44270 */
[----:B------:R-:W-:Y:S02]  /*8eb0*/  UIADD3 UR7, UR7, 0x1, URZ ;  /* 0x0000000107077890 */ /* 0x000fe4000fffe03f */
[----:B------:R-:W-:Y:S02]  /*8ec0*/  UIADD3 UR12, UR12, 0x1, URZ ;  /* 0x000000010c0c7890 */ /* 0x000fe4000fffe03f */
[----:B------:R-:W-:Y:S01]  /*8ed0*/  PLOP3.LUT P1, PT, PT, PT, UP2, 0x80, 0x0 ;  /* 0x000000000000781c */ /* 0x000fe20003f2f028 */
[----:B------:R-:W-:Y:S02]  /*8ee0*/  UISETP.NE.AND UP0, UPT, UR7, 0x4, UPT ;  /* 0x000000040700788c */ /* 0x000fe4000bf05270 */
[----:B------:R-:W-:Y:S02]  /*8ef0*/  UISETP.NE.AND UP1, UPT, UR12, 0x4, UPT ;  /* 0x000000040c00788c */ /* 0x000fe4000bf25270 */
[----:B------:R-:W-:-:S02]  /*8f00*/  USEL UR8, URZ, 0x1, UP0 ;  /* 0x000000013f087887 */ /* 0x000fc40008000000 */
[----:B------:R-:W-:Y:S02]  /*8f10*/  UIADD3 UR6, UR6, -0x1, URZ ;  /* 0xffffffff06067890 */ /* 0x000fe4000fffe03f */
[----:B------:R-:W-:Y:S02]  /*8f20*/  USEL UR7, UR7, URZ, UP0 ;  /* 0x0000003f07077287 */ /* 0x000fe40008000000 */
[----:B------:R-:W-:Y:S01]  /*8f30*/  USEL UR12, UR12, URZ, UP1 ;  /* 0x0000003f0c0c7287 */ /* 0x000fe20008800000 */
[----:B------:R-:W-:Y:S01]  /*8f40*/  LOP3.LUT R3, R3, UR8, RZ, 0x3c, !PT ;  /* 0x0000000803037c12 */ /* 0x000fe2000f8e3cff */
[----:B------:R-:W-:Y:S10]  /*8f50*/  @P1 BRA `(.L_x_29) ;  /* 0xffffffbc00501947 */ /* 0x000ff4000383ffff */
.L_x_22:
[----:B-----5:R-:W0:Y:S02]  /*8f60*/  LDC R3, c[0x0][0x28c] ;  /* 0x0000a300ff037b82 */ /* 0x020e240000000800 */
[----:B0-----:R-:W-:-:S13]  /*8f70*/  ISETP.GE.AND P1, PT, R3, 0x1, PT ;  /* 0x000000010300780c */ /* 0x001fda0003f26270 */
[----:B------:R-:W-:Y:S05]  /*8f80*/  @!P1 BRA `(.L_x_30) ;  /* 0x0000000000449947 */ /* 0x000fea0003800000 */
[----:B------:R-:W-:Y:S05]  /*8f90*/  @!P0 BRA `(.L_x_31) ;  /* 0x0000000000048947 */ /* 0x000fea0003800000 */
[----:B------:R-:W-:Y:S01]  /*8fa0*/  BPT.TRAP 0x1 ;  /* 0x000000040000795c */ /* 0x000fe20000300000 */
.L_x_31:
[----:B------:R-:W-:Y:S01]  /*8fb0*/  ISETP.NE.AND P0, PT, R17, RZ, PT ;  /* 0x000000ff1100720c */ /* 0x000fe20003f05270 */
[----:B------:R-:W-:-:S12]  /*8fc0*/  UISETP.LT.AND UP1, UPT, UR44, 0x1, UPT ;  /* 0x000000012c00788c */ /* 0x000fd8000bf21270 */
[----:B------:R-:W-:-:S05]  /*8fd0*/  VOTEU.ANY UP0, P0 ;  /* 0x00000000003f7886 */ /* 0x000fca0000000100 */
[----:B------:R-:W-:-:S04]  /*8fe0*/  @UP0 USEL UR4, UR44, 0x1, UP1 ;  /* 0x000000012c040887 */ /* 0x000fc80008800000 */
[----:B------:R-:W-:Y:S02]  /*8ff0*/  @UP0 UIADD3 UR4, UR39, UR44, -UR4 ;  /* 0x0000002c27040290 */ /* 0x000fe4000fffe804 */
[----:B------:R-:W-:-:S04]  /*9000*/  UISETP.GT.U32.AND UP0, UPT, UR40, 0x1, UPT ;  /* 0x000000012800788c */ /* 0x000fc8000bf04070 */
[----:B------:R-:W-:-:S04]  /*9010*/  IMAD.U32 R3, RZ, RZ, UR4 ;  /* 0x00000004ff037e24 */ /* 0x000fc8000f8e00ff */
[----:B------:R-:W-:-:S05]  /*9020*/  @P0 IMAD.SHL.U32 R3, R3, 0x8, RZ ;  /* 0x0000000803030824 */ /* 0x000fca00078e00ff */
[----:B------:R-:W-:-:S04]  /*9030*/  @P0 LOP3.LUT R3, R3, 0x18, RZ, 0xc0, !PT ;  /* 0x0000001803030812 */ /* 0x000fc800078ec0ff */
[----:B------:R-:W-:-:S04]  /*9040*/  @P0 IADD3 R0, R0, 0x20, R3 ;  /* 0x0000002000000810 */ /* 0x000fc80007ffe003 */
[----:B------:R-:W-:-:S04]  /*9050*/  @P0 PRMT R0, R152, 0x654, R0 ;  /* 0x0000065498000816 */ /* 0x000fc80000000000 */
[----:B------:R0:W-:Y:S01]  /*9060*/  @P0 SYNCS.ARRIVE.TRANS64.RED.A1T0 RZ, [R0+URZ], RZ ;  /* 0x000000ff00ff09a7 */ /* 0x0001e2000810043f */
[----:B------:R-:W-:-:S13]  /*9070*/  PLOP3.LUT P0, PT, PT, PT, UP0, 0x80, 0x0 ;  /* 0x000000000000781c */ /* 0x000fda0003f0f008 */
[----:B0-----:R-:W-:Y:S05]  /*9080*/  @P0 BRA `(.L_x_30) ;  /* 0x0000000000040947 */ /* 0x001fea0003800000 */
[----:B------:R-:W-:Y:S01]  /*9090*/  BPT.TRAP 0x1 ;  /* 0x000000040000795c */ /* 0x000fe20000300000 */
.L_x_30:
[----:B------:R-:W0:Y:S01]  /*90a0*/  S2R R8, SR_TID.X ;  /* 0x0000000000087919 */ /* 0x000e220000002100 */
[----:B------:R-:W-:Y:S01]  /*90b0*/  MOV R19, 0x6540 ;  /* 0x0000654000137802 */ /* 0x000fe20000000f00 */
[----:B------:R-:W-:Y:S02]  /*90c0*/  UIMAD.WIDE UR6, UR41, 0x100, URZ ;  /* 0x00000100290678a5 */ /* 0x000fe4000f8e023f */
[----:B------:R-:W-:Y:S01]  /*90d0*/  USHF.R.S32.HI UR10, URZ, 0x1f, UR43 ;  /* 0x0000001f3f0a7899 */ /* 0x000fe2000801142b */
[----:B------:R-:W-:Y:S01]  /*90e0*/  ULDC.64 UR8, c[0x0][0x5d0] ;  /* 0x0001740000087ab9 */ /* 0x000fe20000000a00 */
[----:B------:R-:W-:Y:S02]  /*90f0*/  UIADD3 UR39, UR44, UR39, URZ ;  /* 0x000000272c277290 */ /* 0x000fe4000fffe03f */
[----:B------:R-:W-:Y:S02]  /*9100*/  UIMAD UR4, UR10, UR8, URZ ;  /* 0x000000080a0472a4 */ /* 0x000fe4000f8e023f */
[----:B------:R-:W-:-:S02]  /*9110*/  USHF.L.U32 UR41, UR41, 0x8, URZ ;  /* 0x0000000829297899 */ /* 0x000fc4000800063f */
[----:B------:R-:W-:Y:S01]  /*9120*/  UIMAD UR4, UR43, UR9, UR4 ;  /* 0x000000092b0472a4 */ /* 0x000fe2000f8e0204 */
[----:B------:R-:W-:Y:S01]  /*9130*/  ULDC UR5, c[0x0][0x284] ;  /* 0x0000a10000057ab9 */ /* 0x000fe20000000800 */
[----:B------:R-:W-:Y:S01]  /*9140*/  UISETP.GT.U32.AND UP0, UPT, UR39, 0x3, UPT ;  /* 0x000000032700788c */ /* 0x000fe2000bf04070 */
[----:B------:R-:W-:-:S03]  /*9150*/  IMAD.U32 R158, RZ, RZ, UR5 ;  /* 0x00000005ff9e7e24 */ /* 0x000fc6000f8e00ff */
[----:B------:R-:W-:Y:S01]  /*9160*/  UISETP.LT.U32.AND UP0, UPT, UR44, 0x4, UP0 ;  /* 0x000000042c00788c */ /* 0x000fe20008701070 */
[--C-:B0-----:R-:W-:Y:S01]  /*9170*/  SHF.R.U32.HI R4, RZ, 0x7, R8.reuse ;  /* 0x00000007ff047819 */ /* 0x101fe20000011608 */
[----:B------:R-:W-:Y:S01]  /*9180*/  IMAD.SHL.U32 R18, R8, 0x2, RZ ;  /* 0x0000000208127824 */ /* 0x000fe200078e00ff */
[----:B------:R-:W-:Y:S02]  /*9190*/  SHF.R.U32.HI R5, RZ, 0x2, R8 ;  /* 0x00000002ff057819 */ /* 0x000fe40000011608 */
[----:B------:R-:W-:Y:S02]  /*91a0*/  LOP3.LUT R4, R4, 0x1, RZ, 0xc0, !PT ;  /* 0x0000000104047812 */ /* 0x000fe400078ec0ff */
[----:B------:R-:W-:Y:S02]  /*91b0*/  LOP3.LUT R6, R8, 0x60, RZ, 0xc0, !PT ;  /* 0x0000006008067812 */ /* 0x000fe400078ec0ff */
[----:B------:R-:W-:Y:S01]  /*91c0*/  LOP3.LUT R5, R5, 0x7, RZ, 0xc0, !PT ;  /* 0x0000000705057812 */ /* 0x000fe200078ec0ff */
[----:B------:R-:W-:Y:S01]  /*91d0*/  IMAD.SHL.U32 R3, R4, 0x40, RZ ;  /* 0x0000004004037824 */ /* 0x000fe200078e00ff */
[----:B------:R-:W-:-:S02]  /*91e0*/  LOP3.LUT R18, R18, 0x6, RZ, 0xc0, !PT ;  /* 0x0000000612127812 */ /* 0x000fc400078ec0ff */
[----:B------:R-:W-:Y:S02]  /*91f0*/  SHF.R.U32.HI R6, RZ, 0x1, R6 ;  /* 0x00000001ff067819 */ /* 0x000fe40000011606 */
[--C-:B------:R-:W-:Y:S02]  /*9200*/  LOP3.LUT R3, R3, 0x40, R5.reuse, 0xe2, !PT ;  /* 0x0000004003037812 */ /* 0x100fe400078ee205 */
[----:B------:R-:W-:Y:S01]  /*9210*/  PRMT R18, R18, R19, UR42 ;  /* 0x0000002a12127e16 */ /* 0x000fe20008000013 */
[----:B------:R-:W-:Y:S01]  /*9220*/  USHF.L.U32 UR42, UR42, 0x8, URZ ;  /* 0x000000082a2a7899 */ /* 0x000fe2000800063f */
[----:B------:R-:W-:Y:S01]  /*9230*/  IADD3 R0, RZ, -R6, -R5 ;  /* 0x80000006ff007210 */ /* 0x000fe20007ffe805 */
[----:B------:R-:W-:Y:S01]  /*9240*/  IMAD.MOV.U32 R5, RZ, RZ, -0x2 ;  /* 0xfffffffeff057424 */ /* 0x000fe200078e00ff */
[----:B------:R-:W-:Y:S01]  /*9250*/  LOP3.LUT R3, R3, UR6, R6, 0xfe, !PT ;  /* 0x0000000603037c12 */ /* 0x000fe2000f8efe06 */
[----:B------:R-:W-:Y:S01]  /*9260*/  IMAD.U32 R6, RZ, RZ, UR8 ;  /* 0x00000008ff067e24 */ /* 0x000fe2000f8e00ff */
[----:B------:R-:W-:Y:S01]  /*9270*/  SHF.R.S32.HI R19, RZ, 0x1f, R18 ;  /* 0x0000001fff137819 */ /* 0x000fe20000011412 */
[----:B------:R-:W-:Y:S01]  /*9280*/  ULDC UR8, c[0x0][0x288] ;  /* 0x0000a20000087ab9 */ /* 0x000fe20000000800 */
[----:B------:R-:W-:Y:S01]  /*9290*/  IMAD R0, R4, -0x40, R0 ;  /* 0xffffffc004007824 */ /* 0x000fe200078e0200 */
[----:B------:R-:W-:Y:S01]  /*92a0*/  UISETP.GE.AND UP1, UPT, UR42, UR8, UPT ;  /* 0x000000082a00728c */ /* 0x000fe2000bf26270 */
[----:B------:R-:W-:-:S03]  /*92b0*/  IMAD.WIDE.U32 R6, R6, UR43, R18 ;  /* 0x0000002b06067c25 */ /* 0x000fc6000f8e0012 */
[----:B------:R-:W-:Y:S02]  /*92c0*/  UISETP.GE.OR UP1, UPT, UR41, UR5, UP1 ;  /* 0x000000052900728c */ /* 0x000fe40008f26670 */
[----:B------:R-:W-:Y:S01]  /*92d0*/  IADD3 R158, R158, -UR41, R0 ;  /* 0x800000299e9e7c10 */ /* 0x000fe2000fffe000 */
[----:B------:R-:W-:Y:S01]  /*92e0*/  VIADD R7, R7, UR4 ;  /* 0x0000000407077c36 */ /* 0x000fe20008000000 */
[----:B------:R-:W-:Y:S01]  /*92f0*/  USHF.R.U32.HI UR4, URZ, 0x2, UR39 ;  /* 0x000000023f047899 */ /* 0x000fe20008011627 */
[----:B------:R-:W-:Y:S01]  /*9300*/  LOP3.LUT R0, R8, 0x3, RZ, 0xc0, !PT ;  /* 0x0000000308007812 */ /* 0x000fe200078ec0ff */
[----:B------:R-:W-:Y:S01]  /*9310*/  USEL UR5, URZ, 0x1, !UP0 ;  /* 0x000000013f057887 */ /* 0x000fe2000c000000 */
[----:B------:R-:W-:Y:S01]  /*9320*/  PLOP3.LUT P0, PT, PT, PT, UP1, 0x80, 0x0 ;  /* 0x000000000000781c */ /* 0x000fe20003f0f018 */
[----:B------:R-:W-:Y:S02]  /*9330*/  ULOP3.LUT UR4, UR4, 0x1, URZ, 0xc0, !UPT ;  /* 0x0000000104047892 */ /* 0x000fe4000f8ec03f */
[----:B------:R-:W-:Y:S01]  /*9340*/  IMAD R0, R0, R5, UR8 ;  /* 0x0000000800007e24 */ /* 0x000fe2000f8e0205 */
[----:B------:R-:W-:-:S02]  /*9350*/  ULOP3.LUT UR39, UR39, 0x3, URZ, 0xc0, !UPT ;  /* 0x0000000327277892 */ /* 0x000fc4000f8ec03f */
[----:B------:R-:W-:Y:S01]  /*9360*/  UISETP.NE.U32.AND UP2, UPT, UR4, 0x1, UPT ;  /* 0x000000010400788c */ /* 0x000fe2000bf45070 */
[----:B------:R-:W-:Y:S01]  /*9370*/  VIADD R0, R0, -UR42 ;  /* 0x8000002a00007c36 */ /* 0x000fe20008000000 */
[----:B------:R-:W-:Y:S02]  /*9380*/  UMOV UR41, 0xffffffff ;  /* 0xffffffff00297882 */ /* 0x000fe40000000000 */
[----:B------:R-:W-:-:S04]  /*9390*/  UISETP.GT.U32.AND UP2, UPT, UR44, 0x3, !UP2 ;  /* 0x000000032c00788c */ /* 0x000fc8000d744070 */
[----:B------:R-:W-:-:S04]  /*93a0*/  USEL UR4, URZ, 0x1, !UP2 ;  /* 0x000000013f047887 */ /* 0x000fc8000d000000 */
[----:B------:R-:W-:Y:S01]  /*93b0*/  ULOP3.LUT UR38, UR4, UR38, UR5, 0x96, !UPT ;  /* 0x0000002604267292 */ /* 0x000fe2000f8e9605 */
[----:B------:R-:W-:Y:S11]  /*93c0*/  @P0 BRA `(.L_x_32) ;  /* 0x000000fc00a00947 */ /* 0x000ff60003800000 */
[----:B------:R-:W-:Y:S01]  /*93d0*/  FSETP.NEU.AND P0, PT, R16, RZ, PT ;  /* 0x000000ff1000720b */ /* 0x000fe20003f0d000 */
[----:B------:R-:W-:Y:S01]  /*93e0*/  ULDC.64 UR8, c[0x0][0x5c8] ;  /* 0x0001720000087ab9 */ /* 0x000fe20000000a00 */
[----:B------:R-:W-:Y:S01]  /*93f0*/  ISETP.GT.AND P3, PT, R158, RZ, PT ;  /* 0x000000ff9e00720c */ /* 0x000fe20003f64270 */
[----:B------:R-:W-:Y:S01]  /*9400*/  UIMAD UR4, UR7, UR8, URZ ;  /* 0x00000008070472a4 */ /* 0x000fe2000f8e023f */
[----:B------:R-:W-:Y:S01]  /*9410*/  IMAD.U32 R10, RZ, RZ, UR9 ;  /* 0x00000009ff0a7e24 */ /* 0x000fe2000f8e00ff */
[----:B------:R-:W-:Y:S01]  /*9420*/  BSSY B0, `(.L_x_32) ;  /* 0x0000fe2000007945 */ /* 0x000fe20003800000 */
[----:B------:R-:W-:Y:S01]  /*9430*/  IMAD.WIDE.U32 R6, R3, UR8, R6 ;  /* 0x0000000803067c25 */ /* 0x000fe2000f8e0006 */
[----:B------:R-:W-:-:S03]  /*9440*/  ISETP.GT.AND P1, PT, R0, RZ, P3 ;  /* 0x000000ff0000720c */ /* 0x000fc60001f24270 */
[----:B------:R-:W-:-:S04]  /*9450*/  IMAD R10, R3, R10, UR4 ;  /* 0x00000004030a7e24 */ /* 0x000fc8000f8e020a */
[----:B------:R-:W-:Y:S01]  /*9460*/  IMAD.IADD R10, R7, 0x1, R10 ;  /* 0x00000001070a7824 */ /* 0x000fe200078e020a */
[----:B------:R-:W-:Y:S06]  /*9470*/  @!P0 BRA `(.L_x_33) ;  /* 0x000000ac003c8947 */ /* 0x000fec0003800000 */
[----:B------:R-:W0:Y:S01]  /*9480*/  LDC.64 R22, c[0x0][0x5b8] ;  /* 0x00016e00ff167b82 */ /* 0x000e220000000a00 */
[----:B------:R-:W2:Y:S01]  /*9490*/  LDL.LU R11, [R1] ;  /* 0x00000000010b7983 */ /* 0x000ea20000300800 */
[----:B------:R-:W-:-:S06]  /*94a0*/  ULDC.64 UR4, c[0x0][0x5c0] ;  /* 0x0001700000047ab9 */ /* 0x000fcc0000000a00 */
[----:B------:R-:W1:Y:S08]  /*94b0*/  LDC.64 R14, c[0x0][0x5b0] ;  /* 0x00016c00ff0e7b82 */ /* 0x000e700000000a00 */
[----:B------:R-:W3:Y:S01]  /*94c0*/  LDC.64 R12, c[0x0][0x5a8] ;  /* 0x00016a00ff0c7b82 */ /* 0x000ee20000000a00 */
[C---:B0-----:R-:W-:Y:S02]  /*94d0*/  IMAD R159, R22.reuse, UR10, RZ ;  /* 0x0000000a169f7c24 */ /* 0x041fe4000f8e02ff */
[----:B------:R-:W-:-:S04]  /*94e0*/  IMAD.WIDE.U32 R154, R22, UR43, R18 ;  /* 0x0000002b169a7c25 */ /* 0x000fc8000f8e0012 */
[----:B------:R-:W-:Y:S02]  /*94f0*/  IMAD R159, R23, UR43, R159 ;  /* 0x0000002b179f7c24 */ /* 0x000fe4000f8e029f */
[----:B-1----:R-:W-:Y:S02]  /*9500*/  IMAD R153, R14, UR7, RZ ;  /* 0x000000070e997c24 */ /* 0x002fe4000f8e02ff */
[----:B------:R-:W-:Y:S02]  /*9510*/  IMAD.IADD R21, R155, 0x1, R159 ;  /* 0x000000019b157824 */ /* 0x000fe400078e029f */
[----:B------:R-:W-:Y:S02]  /*9520*/  IMAD.MOV.U32 R20, RZ, RZ, R154 ;  /* 0x000000ffff147224 */ /* 0x000fe400078e009a */
[C---:B------:R-:W-:Y:S02]  /*9530*/  IMAD R153, R3.reuse, R15, R153 ;  /* 0x0000000f03997224 */ /* 0x040fe400078e0299 */
[----:B------:R-:W-:-:S04]  /*9540*/  IMAD.WIDE.U32 R4, R3, R14, R20 ;  /* 0x0000000e03047225 */ /* 0x000fc800078e0014 */
[----:B------:R-:W-:Y:S01]  /*9550*/  IMAD.IADD R5, R5, 0x1, R153 ;  /* 0x0000000105057824 */ /* 0x000fe200078e0299 */
[----:B---3--:R-:W-:-:S04]  /*9560*/  LEA R8, P0, R4, R12, 0x2 ;  /* 0x0000000c04087211 */ /* 0x008fc800078010ff */
[----:B------:R-:W-:-:S05]  /*9570*/  LEA.HI.X R9, R4, R13, R5, 0x2, P0 ;  /* 0x0000000d04097211 */ /* 0x000fca00000f1405 */
[----:B------:R-:W3:Y:S01]  /*9580*/  @P1 LDG.E.LTC128B R23, desc[UR36][R8.64] ;  /* 0x0000002408171981 */ /* 0x000ee2000c1e1920 */
[C---:B------:R-:W-:Y:S01]  /*9590*/  LEA R4, P0, R6.reuse, UR4, 0x2 ;  /* 0x0000000406047c11 */ /* 0x040fe2000f8010ff */
[----:B------:R-:W-:Y:S03]  /*95a0*/  BSSY B1, `(.L_x_34) ;  /* 0x0000010000017945 */ /* 0x000fe60003800000 */
[----:B------:R-:W-:Y:S02]  /*95b0*/  LEA.HI.X R5, R6, UR5, R10, 0x2, P0 ;  /* 0x0000000506057c11 */ /* 0x000fe400080f140a */
[----:B---3--:R-:W-:-:S05]  /*95c0*/  LOP3.LUT R7, R23, 0xffffe000, RZ, 0xc0, !PT ;  /* 0xffffe00017077812 */ /* 0x008fca00078ec0ff */
[----:B------:R-:W-:-:S04]  /*95d0*/  FMUL R7, R7, R16 ;  /* 0x0000001007077220 */ /* 0x000fc80000400000 */
[----:B--2---:R-:W-:-:S05]  /*95e0*/  FFMA R7, R11, R2, R7 ;  /* 0x000000020b077223 */ /* 0x004fca0000000007 */
[----:B------:R-:W-:-:S05]  /*95f0*/  F2FP.TF32.F32.PACK_B R7, R7 ;  /* 0x00000007ff07723e */ /* 0x000fca00024050ff */
[----:B------:R0:W-:Y:S02]  /*9600*/  @P1 STG.E desc[UR36][R4.64], R7 ;  /* 0x0000000704001986 */ /* 0x0001e4000c101924 */
[----:B0-----:R-:W-:-:S04]  /*9610*/  IMAD.WIDE.U32 R6, R3, R14, R18 ;  /* 0x0000000e03067225 */ /* 0x001fc800078e0012 */
[----:B------:R-:W-:Y:S02]  /*9620*/  IMAD.IADD R7, R153, 0x1, R7 ;  /* 0x0000000199077824 */ /* 0x000fe400078e0207 */
[----:B------:R-:W-:-:S04]  /*9630*/  IMAD.WIDE.U32 R6, R22, UR43, R6 ;  /* 0x0000002b16067c25 */ /* 0x000fc8000f8e0006 */
[----:B------:R-:W-:Y:S01]  /*9640*/  IMAD.IADD R7, R159, 0x1, R7 ;  /* 0x000000019f077824 */ /* 0x000fe200078e0207 */
[----:B------:R-:W-:-:S04]  /*9650*/  LEA R10, P0, R6, R12, 0x2 ;  /* 0x0000000c060a7211 */ /* 0x000fc800078010ff */
[----:B------:R-:W-:Y:S02]  /*9660*/  LEA.HI.X R11, R6, R13, R7, 0x2, P0 ;  /* 0x0000000d060b7211 */ /* 0x000fe400000f1407 */
[----:B------:R-:W-:-:S13]  /*9670*/  ISETP.GT.AND P0, PT, R0, 0x1, P3 ;  /* 0x000000010000780c */ /* 0x000fda0001f04270 */
[----:B------:R-:W-:Y:S05]  /*9680*/  @!P0 BRA `(.L_x_35) ;  /* 0x0000000000048947 */ /* 0x000fea0003800000 */
[----:B------:R0:W5:Y:S02]  /*9690*/  LDG.E.LTC128B R23, desc[UR36][R10.64+0x4] ;  /* 0x000004240a177981 */ /* 0x000164000c1e1920 */
.L_x_35:
[----:B------:R-:W-:Y:S05]  /*96a0*/  BSYNC B1 ;  /* 0x0000000000017941 */ /* 0x000fea0003800000 */
.L_x_34:
[----:B------:R-:W2:Y:S01]  /*96b0*/  LDL.LU R7, [R1+0x4] ;  /* 0x0000040001077983 */ /* 0x000ea20000300800 */
[----:B-----5:R-:W-:Y:S01]  /*96c0*/  LOP3.LUT R6, R23, 0xffffe000, RZ, 0xc0, !PT ;  /* 0xffffe00017067812 */ /* 0x020fe200078ec0ff */
[C---:B------:R-:W-:Y:S01]  /*96d0*/  IMAD.SHL.U32 R156, R14.reuse, 0x8, RZ ;  /* 0x000000080e9c7824 */ /* 0x040fe200078e00ff */
[----:B------:R-:W-:Y:S01]  /*96e0*/  SHF.L.U64.HI R157, R14, 0x3, R15 ;  /* 0x000000030e9d7819 */ /* 0x000fe2000001020f */
[----:B------:R-:W3:Y:S02]  /*96f0*/  LDL.LU R160, [R1+0x8] ;  /* 0x0000080001a07983 */ /* 0x000ee40000300800 */
[----:B------:R-:W-:-:S04]  /*9700*/  FMUL R6, R6, R16 ;  /* 0x0000001006067220 */ /* 0x000fc80000400000 */
[----:B--2---:R-:W-:-:S05]  /*9710*/  FFMA R6, R7, R2, R6 ;  /* 0x0000000207067223 */ /* 0x004fca0000000006 */
[----:B------:R-:W-:-:S05]  /*9720*/  F2FP.TF32.F32.PACK_B R6, R6 ;  /* 0x00000006ff06723e */ /* 0x000fca00024050ff */
[----:B------:R1:W-:Y:S01]  /*9730*/  @P0 STG.E desc[UR36][R4.64+0x4], R6 ;  /* 0x0000040604000986 */ /* 0x0003e2000c101924 */
[----:B------:R-:W-:-:S04]  /*9740*/  ISETP.GT.AND P0, PT, R158, 0x8, PT ;  /* 0x000000089e00780c */ /* 0x000fc80003f04270 */
[----:B------:R-:W-:Y:S01]  /*9750*/  ISETP.GT.AND P1, PT, R0, RZ, P0 ;  /* 0x000000ff0000720c */ /* 0x000fe20000724270 */
[----:B-1----:R-:W-:-:S04]  /*9760*/  IMAD.WIDE.U32 R6, R3, R14, R156 ;  /* 0x0000000e03067225 */ /* 0x002fc800078e009c */
[----:B------:R-:W-:Y:S01]  /*9770*/  IMAD.IADD R153, R153, 0x1, R7 ;  /* 0x0000000199997824 */ /* 0x000fe200078e0207 */
[----:B------:R-:W-:-:S04]  /*9780*/  IADD3 R7, P2, R154, R6, RZ ;  /* 0x000000069a077210 */ /* 0x000fc80007f5e0ff */
[----:B------:R-:W-:Y:S02]  /*9790*/  IADD3.X R9, R153, R21, RZ, P2, !PT ;  /* 0x0000001599097210 */ /* 0x000fe400017fe4ff */
[----:B------:R-:W-:-:S04]  /*97a0*/  LEA R8, P2, R7, R12, 0x2 ;  /* 0x0000000c07087211 */ /* 0x000fc800078410ff */
[----:B------:R-:W-:-:S05]  /*97b0*/  LEA.HI.X R9, R7, R13, R9, 0x2, P2 ;  /* 0x0000000d07097211 */ /* 0x000fca00010f1409 */
[----:B------:R1:W2:Y:S01]  /*97c0*/  @P1 LDG.E.LTC128B R23, desc[UR36][R8.64] ;  /* 0x0000002408171981 */ /* 0x0002a2000c1e1920 */
[----:B------:R-:W-:Y:S01]  /*97d0*/  IADD3 R6, P2, R18, R6, RZ ;  /* 0x0000000612067210 */ /* 0x000fe20007f5e0ff */
[----:B------:R-:W-:Y:S01]  /*97e0*/  IMAD.U32 R161, RZ, RZ, UR8 ;  /* 0x00000008ffa17e24 */ /* 0x000fe2000f8e00ff */
[----:B------:R-:W-:Y:S01]  /*97f0*/  ISETP.GT.AND P4, PT, R0, 0x1, P0 ;  /* 0x000000010000780c */ /* 0x000fe20000784270 */
[----:B------:R-:W-:Y:S02]  /*9800*/  BSSY B1, `(.L_x_36) ;  /* 0x0000013000017945 */ /* 0x000fe40003800000 */
[----:B------:R-:W-:Y:S02]  /*9810*/  IMAD.X R7, R19, 0x1, R153, P2 ;  /* 0x0000000113077824 */ /* 0x000fe400010e0699 */
[----:B------:R-:W-:Y:S02]  /*9820*/  IMAD.SHL.U32 R161, R161, 0x20, RZ ;  /* 0x00000020a1a17824 */ /* 0x000fe400078e00ff */
[----:B------:R-:W-:-:S04]  /*9830*/  IMAD.WIDE.U32 R6, R22, UR43, R6 ;  /* 0x0000002b16067c25 */ /* 0x000fc8000f8e0006 */
[----:B------:R-:W-:Y:S01]  /*9840*/  IMAD.IADD R7, R159, 0x1, R7 ;  /* 0x000000019f077824 */ /* 0x000fe200078e0207 */
[----:B-1----:R-:W-:-:S04]  /*9850*/  LEA R8, P2, R6, R12, 0x2 ;  /* 0x0000000c06087211 */ /* 0x002fc800078410ff */
[----:B------:R-:W-:Y:S01]  /*9860*/  LEA.HI.X R9, R6, R13, R7, 0x2, P2 ;  /* 0x0000000d06097211 */ /* 0x000fe200010f1407 */
[----:B------:R-:W-:Y:S01]  /*9870*/  IMAD.U32 R6, RZ, RZ, UR8 ;  /* 0x00000008ff067e24 */ /* 0x000fe2000f8e00ff */
[----:B--2---:R-:W-:-:S05]  /*9880*/  LOP3.LUT R153, R23, 0xffffe000, RZ, 0xc0, !PT ;  /* 0xffffe00017997812 */ /* 0x004fca00078ec0ff */
[----:B------:R-:W-:-:S04]  /*9890*/  FMUL R153, R153, R16 ;  /* 0x0000001099997220 */ /* 0x000fc80000400000 */
[----:B---3--:R-:W-:Y:S01]  /*98a0*/  FFMA R153, R160, R2, R153 ;  /* 0x00000002a0997223 */ /* 0x008fe20000000099 */
[----:B------:R-:W-:-:S04]  /*98b0*/  IMAD.U32 R160, RZ, RZ, UR9 ;  /* 0x00000009ffa07e24 */ /* 0x000fc8000f8e00ff */
[----:B------:R-:W-:Y:S02]  /*98c0*/  F2FP.TF32.F32.PACK_B R153, R153 ;  /* 0x00000099ff99723e */ /* 0x000fe400024050ff */
[----:B------:R-:W-:Y:S02]  /*98d0*/  SHF.L.U64.HI R160, R6, 0x5, R160 ;  /* 0x0000000506a07819 */ /* 0x000fe400000102a0 */
[----:B------:R-:W-:-:S05]  /*98e0*/  IADD3 R6, P2, R161, R4, RZ ;  /* 0x00000004a1067210 */ /* 0x000fca0007f5e0ff */
[----:B------:R-:W-:-:S05]  /*98f0*/  IMAD.X R7, R160, 0x1, R5, P2 ;  /* 0x00000001a0077824 */ /* 0x000fca00010e0605 */
[----:B------:R1:W-:Y:S01]  /*9900*/  @P1 STG.E desc[UR36][R6.64], R153 ;  /* 0x0000009906001986 */ /* 0x0003e2000c101924 */
[----:B------:R-:W-:Y:S05]  /*9910*/  @!P4 BRA `(.L_x_37) ;  /* 0x000000000004c947 */ /* 0x000fea0003800000 */
[----:B------:R2:W5:Y:S02]  /*9920*/  LDG.E.LTC128B R23, desc[UR36][R8.64+0x4] ;  /* 0x0000042408177981 */ /* 0x000564000c1e1920 */
.L_x_37:
[----:B------:R-:W-:Y:S05]  /*9930*/  BSYNC B1 ;  /* 0x0000000000017941 */ /* 0x000fea0003800000 */
.L_x_36:
[----:B------:R-:W3:Y:S01]  /*9940*/  LDL.LU R162, [R1+0xc] ;  /* 0x00000c0001a27983 */ /* 0x000ee20000300800 */
[----:B-1---5:R-:W-:Y:S01]  /*9950*/  LOP3.LUT R153, R23, 0xffffe000, RZ, 0xc0, !PT ;  /* 0xffffe00017997812 */ /* 0x022fe200078ec0ff */
[----:B------:R-:W-:Y:S01]  /*9960*/  BSSY B1, `(.L_x_38) ;  /* 0x0000009000017945 */ /* 0x000fe20003800000 */
[----:B------:R-:W-:-:S03]  /*9970*/  ISETP.GT.AND P1, PT, R0, 0x8, P3 ;  /* 0x000000080000780c */ /* 0x000fc60001f24270 */
[----:B------:R-:W-:-:S04]  /*9980*/  FMUL R153, R153, R16 ;  /* 0x0000001099997220 */ /* 0x000fc80000400000 */
[----:B---3--:R-:W-:-:S05]  /*9990*/  FFMA R153, R162, R2, R153 ;  /* 0x00000002a2997223 */ /* 0x008fca0000000099 */
[----:B------:R-:W-:-:S05]  /*99a0*/  F2FP.TF32.F32.PACK_B R153, R153 ;  /* 0x00000099ff99723e */ /* 0x000fca00024050ff */
[----:B------:R1:W-:Y:S02]  /*99b0*/  @P4 STG.E desc[UR36][R6.64+0x4], R153 ;  /* 0x0000049906004986 */ /* 0x0003e4000c101924 */
[----:B-1----:R-:W-:Y:S01]  /*99c0*/  IMAD.MOV.U32 R153, RZ, RZ, R23 ;  /* 0x000000ffff997224 */ /* 0x002fe200078e0017 */
[----:B------:R-:W-:Y:S06]  /*99d0*/  @!P1 BRA `(.L_x_39) ;  /* 0x0000000000049947 */ /* 0x000fec0003800000 */
[----:B------:R1:W5:Y:S02]  /*99e0*/  LDG.E.LTC128B R153, desc[UR36][R10.64+0x20] ;  /* 0x000020240a997981 */ /* 0x000364000c1e1920 */
.L_x_39:
[----:B------:R-:W-:Y:S05]  /*99f0*/  BSYNC B1 ;  /* 0x0000000000017941 */ /* 0x000fea0003800000 */
.L_x_38:
[----:B------:R-:W3:Y:S01]  /*9a00*/  LDL.LU R162, [R1+0x10] ;  /* 0x0000100001a27983 */ /* 0x000ee20000300800 */
[----:B-----5:R-:W-:Y:S01]  /*9a10*/  LOP3.LUT R23, R153, 0xffffe000, RZ, 0xc0, !PT ;  /* 0xffffe00099177812 */ /* 0x020fe200078ec0ff */
[----:B------:R-:W-:Y:S01]  /*9a20*/  BSSY B1, `(.L_x_40) ;  /* 0x0000008000017945 */ /* 0x000fe20003800000 */
[----:B------:R-:W-:-:S03]  /*9a30*/  ISETP.GT.AND P2, PT, R0, 0x9, P3 ;  /* 0x000000090000780c */ /* 0x000fc60001f44270 */
[----:B------:R-:W-:-:S04]  /*9a40*/  FMUL R23, R23, R16 ;  /* 0x0000001017177220 */ /* 0x000fc80000400000 */
[----:B---3--:R-:W-:-:S05]  /*9a50*/  FFMA R23, R162, R2, R23 ;  /* 0x00000002a2177223 */ /* 0x008fca0000000017 */
[----:B------:R-:W-:-:S05]  /*9a60*/  F2FP.TF32.F32.PACK_B R23, R23 ;  /* 0x00000017ff17723e */ /* 0x000fca00024050ff */
[----:B------:R3:W-:Y:S01]  /*9a70*/  @P1 STG.E desc[UR36][R4.64+0x20], R23 ;  /* 0x0000201704001986 */ /* 0x0007e2000c101924 */
[----:B------:R-:W-:Y:S05]  /*9a80*/  @!P2 BRA `(.L_x_41) ;  /* 0x000000000004a947 */ /* 0x000fea0003800000 */
[----:B------:R4:W5:Y:S02]  /*9a90*/  LDG.E.LTC128B R153, desc[UR36][R10.64+0x24] ;  /* 0x000024240a997981 */ /* 0x000964000c1e1920 */
.L_x_41:
[----:B------:R-:W-:Y:S05]  /*9aa0*/  BSYNC B1 ;  /* 0x0000000000017941 */ /* 0x000fea0003800000 */
.L_x_40:
[----:B------:R-:W2:Y:S01]  /*9ab0*/  LDL.LU R162, [R1+0x14] ;  /* 0x0000140001a27983 */ /* 0x000ea20000300800 */
[----:B---3-5:R-:W-:Y:S01]  /*9ac0*/  LOP3.LUT R23, R153, 0xffffe000, RZ, 0xc0, !PT ;  /* 0xffffe00099177812 */ /* 0x028fe200078ec0ff */
[----:B------:R-:W-:Y:S01]  /*9ad0*/  BSSY B1, `(.L_x_42) ;  /* 0x0000008000017945 */ /* 0x000fe20003800000 */
[----:B------:R-:W-:-:S03]  /*9ae0*/  ISETP.GT.AND P1, PT, R0, 0x8, P0 ;  /* 0x000000080000780c */ /* 0x000fc60000724270 */
[----:B------:R-:W-:-:S04]  /*9af0*/  FMUL R23, R23, R16 ;  /* 0x0000001017177220 */ /* 0x000fc80000400000 */
[----:B--2---:R-:W-:-:S05]  /*9b00*/  FFMA R23, R162, R2, R23 ;  /* 0x00000002a2177223 */ /* 0x004fca0000000017 */
[----:B------:R-:W-:-:S05]  /*9b10*/  F2FP.TF32.F32.PACK_B R23, R23 ;  /* 0x00000017ff17723e */ /* 0x000fca00024050ff */
[----:B------:R2:W-:Y:S01]  /*9b20*/  @P2 STG.E desc[UR36][R4.64+0x24], R23 ;  /* 0x0000241704002986 */ /* 0x0005e2000c101924 */
[----:B------:R-:W-:Y:S05]  /*9b30*/  @!P1 BRA `(.L_x_43) ;  /* 0x0000000000049947 */ /* 0x000fea0003800000 */
[----:B------:R3:W5:Y:S02]  /*9b40*/  LDG.E.LTC128B R153, desc[UR36][R8.64+0x20] ;  /* 0x0000202408997981 */ /* 0x000764000c1e1920 */
.L_x_43:
[----:B------:R-:W-:Y:S05]  /*9b50*/  BSYNC B1 ;  /* 0x0000000000017941 */ /* 0x000fea0003800000 */
.L_x_42:
[----:B------:R-:W4:Y:S01]  /*9b60*/  LDL.LU R162, [R1+0x18] ;  /* 0x0000180001a27983 */ /* 0x000f220000300800 */
[----:B--2--5:R-:W-:Y:S01]  /*9b70*/  LOP3.LUT R23, R153, 0xffffe000, RZ, 0xc0, !PT ;  /* 0xffffe00099177812 */ /* 0x024fe200078ec0ff */
[----:B------:R-:W-:Y:S01]  /*9b80*/  BSSY B1, `(.L_x_44) ;  /* 0x0000008000017945 */ /* 0x000fe20003800000 */
[----:B------:R-:W-:-:S03]  /*9b90*/  ISETP.GT.AND P2, PT, R0, 0x9, P0 ;  /* 0x000000090000780c */ /* 0x000fc60000744270 */
[----:B------:R-:W-:-:S04]  /*9ba0*/  FMUL R23, R23, R16 ;  /* 0x0000001017177220 */ /* 0x000fc80000400000 */
[----:B----4-:R-:W-:-:S05]  /*9bb0*/  FFMA R23, R162, R2, R23 ;  /* 0x00000002a2177223 */ /* 0x010fca0000000017 */
[----:B------:R-:W-:-:S05]  /*9bc0*/  F2FP.TF32.F32.PACK_B R23, R23 ;  /* 0x00000017ff17723e */ /* 0x000fca00024050ff */
[----:B------:R2:W-:Y:S01]  /*9bd0*/  @P1 STG.E desc[UR36][R6.64+0x20], R23 ;  /* 0x0000201706001986 */ /* 0x0005e2000c101924 */
[----:B------:R-:W-:Y:S05]  /*9be0*/  @!P2 BRA `(.L_x_45) ;  /* 0x000000000004a947 */ /* 0x000fea0003800000 */
[----:B------:R4:W5:Y:S02]  /*9bf0*/  LDG.E.LTC128B R153, desc[UR36][R8.64+0x24] ;  /* 0x0000242408997981 */ /* 0x000964000c1e1920 */
.L_x_45:
[----:B------:R-:W-:Y:S05]  /*9c00*/  BSYNC B1 ;  /* 0x0000000000017941 */ /* 0x000fea0003800000 */
.L_x_44:
[----:B------:R-:W3:Y:S01]  /*9c10*/  LDL.LU R162, [R1+0x1c] ;  /* 0x00001c0001a27983 */ /* 0x000ee20000300800 */
[----:B--2--5:R-:W-:Y:S01]  /*9c20*/  LOP3.LUT R23, R153, 0xffffe000, RZ, 0xc0, !PT ;  /* 0xffffe00099177812 */ /* 0x024fe200078ec0ff */
        /* <DEDUP_REMOVED lines=8> */
.L_x_47:
[----:B------:R-:W-:Y:S05]  /*9cb0*/  BSYNC B1 ;  /* 0x0000000000017941 */ /* 0x000fea0003800000 */
.L_x_46:
        /* <DEDUP_REMOVED lines=10> */
.L_x_49:
[----:B------:R-:W-:Y:S05]  /*9d60*/  BSYNC B1 ;  /* 0x0000000000017941 */ /* 0x000fea0003800000 */
.L_x_48:
        /* <DEDUP_REMOVED lines=10> */
.L_x_51:
[----:B------:R-:W-:Y:S05]  /*9e10*/  BSYNC B1 ;  /* 0x0000000000017941 */ /* 0x000fea0003800000 */
.L_x_50:
        /* <DEDUP_REMOVED lines=10> */
.L_x_53:
[----:B------:R-:W-:Y:S05]  /*9ec0*/  BSYNC B1 ;  /* 0x0000000000017941 */ /* 0x000fea0003800000 */
.L_x_52:
        /* <DEDUP_REMOVED lines=10> */
.L_x_55:
[----:B------:R-:W-:Y:S05]  /*9f70*/  BSYNC B1 ;  /* 0x0000000000017941 */ /* 0x000fea0003800000 */
.L_x_54:
        /* <DEDUP_REMOVED lines=10> */
.L_x_57:
[----:B------:R-:W-:Y:S05]  /*a020*/  BSYNC B1 ;  /* 0x0000000000017941 */ /* 0x000fea0003800000 */
.L_x_56:
        /* <DEDUP_REMOVED lines=10> */
.L_x_59:
[----:B------:R-:W-:Y:S05]  /*a0d0*/  BSYNC B1 ;  /* 0x0000000000017941 */ /* 0x000fea0003800000 */
.L_x_58:
        /* <DEDUP_REMOVED lines=10> */
.L_x_61:
[----:B------:R-:W-:Y:S05]  /*a180*/  BSYNC B1 ;  /* 0x0000000000017941 */ /* 0x000fea0003800000 */
.L_x_60:
        /* <DEDUP_REMOVED lines=10> */
.L_x_63:
[----:B------:R-:W-:Y:S05]  /*a230*/  BSYNC B1 ;  /* 0x0000000000017941 */ /* 0x000fea0003800000 */
.L_x_62:
        /* <DEDUP_REMOVED lines=10> */
.L_x_65:
[----:B------:R-:W-:Y:S05]  /*a2e0*/  BSYNC B1 ;  /* 0x0000000000017941 */ /* 0x000fea0003800000 */
.L_x_64:
        /* <DEDUP_REMOVED lines=10> */
.L_x_67:
[----:B------:R-:W-:Y:S05]  /*a390*/  BSYNC B1 ;  /* 0x0000000000017941 */ /* 0x000fea0003800000 */
.L_x_66:
        /* <DEDUP_REMOVED lines=10> */
.L_x_69:
[----:B------:R-:W-:Y:S05]  /*a440*/  BSYNC B1 ;  /* 0x0000000000017941 */ /* 0x000fea0003800000 */
.L_x_68:
        /* <DEDUP_REMOVED lines=10> */
.L_x_71:
[----:B------:R-:W-:Y:S05]  /*a4f0*/  BSYNC B1 ;  /* 0x0000000000017941 */ /* 0x000fea0003800000 */
.L_x_70:
        /* <DEDUP_REMOVED lines=10> */
.L_x_73:
[----:B------:R-:W-:Y:S05]  /*a5a0*/  BSYNC B1 ;  /* 0x0000000000017941 */ /* 0x000fea0003800000 */
.L_x_72:
        /* <DEDUP_REMOVED lines=10> */
.L_x_75:
[----:B------:R-:W-:Y:S05]  /*a650*/  BSYNC B1 ;  /* 0x0000000000017941 */ /* 0x000fea0003800000 */
.L_x_74:
        /* <DEDUP_REMOVED lines=10> */
.L_x_77:
[----:B------:R-:W-:Y:S05]  /*a700*/  BSYNC B1 ;  /* 0x0000000000017941 */ /* 0x000fea0003800000 */
.L_x_76:
        /* <DEDUP_REMOVED lines=10> */
.L_x_79:
[----:B------:R-:W-:Y:S05]  /*a7b0*/  BSYNC B1 ;  /* 0x0000000000017941 */ /* 0x000fea0003800000 */
.L_x_78:
        /* <DEDUP_REMOVED lines=10> */
.L_x_81:
[----:B------:R-:W-:Y:S05]  /*a860*/  BSYNC B1 ;  /* 0x0000000000017941 */ /* 0x000fea0003800000 */
.L_x_80:
        /* <DEDUP_REMOVED lines=10> */
.L_x_83:
[----:B------:R-:W-:Y:S05]  /*a910*/  BSYNC B1 ;  /* 0x0000000000017941 */ /* 0x000fea0003800000 */
.L_x_82:
        /* <DEDUP_REMOVED lines=10> */
.L_x_85:
[----:B------:R-:W-:Y:S05]  /*a9c0*/  BSYNC B1 ;  /* 0x0000000000017941 */ /* 0x000fea0003800000 */
.L_x_84:
        /* <DEDUP_REMOVED lines=10> */
.L_x_87:
[----:B------:R-:W-:Y:S05]  /*aa70*/  BSYNC B1 ;  /* 0x0000000000017941 */ /* 0x000fea0003800000 */
.L_x_86:
        /* <DEDUP_REMOVED lines=10> */
.L_x_89:
[----:B------:R-:W-:Y:S05]  /*ab20*/  BSYNC B1 ;  /* 0x0000000000017941 */ /* 0x000fea0003800000 */
.L_x_88:
        /* <DEDUP_REMOVED lines=10> */
.L_x_91:
[----:B------:R-:W-:Y:S05]  /*abd0*/  BSYNC B1 ;  /* 0x0000000000017941 */ /* 0x000fea0003800000 */
.L_x_90:
        /* <DEDUP_REMOVED lines=10> */
.L_x_93:
[----:B------:R-:W-:Y:S05]  /*ac80*/  BSYNC B1 ;  /* 0x0000000000017941 */ /* 0x000fea0003800000 */
.L_x_92:
        /* <DEDUP_REMOVED lines=10> */
.L_x_95:
[----:B------:R-:W-:Y:S05]  /*ad30*/  BSYNC B1 ;  /* 0x0000000000017941 */ /* 0x000fea0003800000 */
.L_x_94:
        /* <DEDUP_REMOVED lines=10> */
.L_x_97:
[----:B------:R-:W-:Y:S05]  /*ade0*/  BSYNC B1 ;  /* 0x0000000000017941 */ /* 0x000fea0003800000 */
.L_x_96:
        /* <DEDUP_REMOVED lines=10> */
.L_x_99:
[----:B------:R-:W-:Y:S05]  /*ae90*/  BSYNC B1 ;  /* 0x0000000000017941 */ /* 0x000fea0003800000 */
.L_x_98:
        /* <DEDUP_REMOVED lines=10> */
.L_x_101:
[----:B------:R-:W-:Y:S05]  /*af40*/  BSYNC B1 ;  /* 0x0000000000017941 */ /* 0x000fea0003800000 */
.L_x_100:
        /* <DEDUP_REMOVED lines=10> */
.L_x_103:
[----:B------:R-:W-:Y:S05]  /*aff0*/  BSYNC B1 ;  /* 0x0000000000017941 */ /* 0x000fea0003800000 */
.L_x_102:
        /* <DEDUP_REMOVED lines=10> */
.L_x_105:
[----:B------:R-:W-:Y:S05]  /*b0a0*/  BSYNC B1 ;  /* 0x0000000000017941 */ /* 0x000fea0003800000 */
.L_x_104:
        /* <DEDUP_REMOVED lines=10> */
.L_x_107:
[----:B------:R-:W-:Y:S05]  /*b150*/  BSYNC B1 ;  /* 0x0000000000017941 */ /* 0x000fea0003800000 */
.L_x_106:
        /* <DEDUP_REMOVED lines=10> */
.L_x_109:
[----:B------:R-:W-:Y:S05]  /*b200*/  BSYNC B1 ;  /* 0x0000000000017941 */ /* 0x000fea0003800000 */
.L_x_108:
        /* <DEDUP_REMOVED lines=10> */
.L_x_111:
[----:B------:R-:W-:Y:S05]  /*b2b0*/  BSYNC B1 ;  /* 0x0000000000017941 */ /* 0x000fea0003800000 */
.L_x_110:
        /* <DEDUP_REMOVED lines=10> */
.L_x_113:
[----:B------:R-:W-:Y:S05]  /*b360*/  BSYNC B1 ;  /* 0x0000000000017941 */ /* 0x000fea0003800000 */
.L_x_112:
        /* <DEDUP_REMOVED lines=10> */
.L_x_115:
[----:B------:R-:W-:Y:S05]  /*b410*/  BSYNC B1 ;  /* 0x0000000000017941 */ /* 0x000fea0003800000 */
.L_x_114:
        /* <DEDUP_REMOVED lines=10> */
.L_x_117:
[----:B------:R-:W-:Y:S05]  /*b4c0*/  BSYNC B1 ;  /* 0x0000000000017941 */ /* 0x000fea0003800000 */
.L_x_116:
        /* <DEDUP_REMOVED lines=10> */
.L_x_119:
[----:B------:R-:W-:Y:S05]  /*b570*/  BSYNC B1 ;  /* 0x0000000000017941 */ /* 0x000fea0003800000 */
.L_x_118:
        /* <DEDUP_REMOVED lines=10> */
.L_x_121:
[----:B------:R-:W-:Y:S05]  /*b620*/  BSYNC B1 ;  /* 0x0000000000017941 */ /* 0x000fea0003800000 */
.L_x_120:
        /* <DEDUP_REMOVED lines=10> */
.L_x_123:
[----:B------:R-:W-:Y:S05]  /*b6d0*/  BSYNC B1 ;  /* 0x0000000000017941 */ /* 0x000fea0003800000 */
.L_x_122:
        /* <DEDUP_REMOVED lines=10> */
.L_x_125:
[----:B------:R-:W-:Y:S05]  /*b780*/  BSYNC B1 ;  /* 0x0000000000017941 */ /* 0x000fea0003800000 */
.L_x_124:
        /* <DEDUP_REMOVED lines=10> */
.L_x_127:
[----:B------:R-:W-:Y:S05]  /*b830*/  BSYNC B1 ;  /* 0x0000000000017941 */ /* 0x000fea0003800000 */
.L_x_126:
        /* <DEDUP_REMOVED lines=10> */
.L_x_129:
[----:B------:R-:W-:Y:S05]  /*b8e0*/  BSYNC B1 ;  /* 0x0000000000017941 */ /* 0x000fea0003800000 */
.L_x_128:
        /* <DEDUP_REMOVED lines=10> */
.L_x_131:
[----:B------:R-:W-:Y:S05]  /*b990*/  BSYNC B1 ;  /* 0x0000000000017941 */ /* 0x000fea0003800000 */
.L_x_130:
        /* <DEDUP_REMOVED lines=10> */
.L_x_133:
[----:B------:R-:W-:Y:S05]  /*ba40*/  BSYNC B1 ;  /* 0x0000000000017941 */ /* 0x000fea0003800000 */
.L_x_132:
        /* <DEDUP_REMOVED lines=10> */
.L_x_135:
[----:B------:R-:W-:Y:S05]  /*baf0*/  BSYNC B1 ;  /* 0x0000000000017941 */ /* 0x000fea0003800000 */
.L_x_134:
        /* <DEDUP_REMOVED lines=10> */
.L_x_137:
[----:B------:R-:W-:Y:S05]  /*bba0*/  BSYNC B1 ;  /* 0x0000000000017941 */ /* 0x000fea0003800000 */
.L_x_136:
        /* <DEDUP_REMOVED lines=10> */
.L_x_139:
[----:B------:R-:W-:Y:S05]  /*bc50*/  BSYNC B1 ;  /* 0x0000000000017941 */ /* 0x000fea0003800000 */
.L_x_138:
        /* <DEDUP_REMOVED lines=10> */
.L_x_141:
[----:B------:R-:W-:Y:S05]  /*bd00*/  BSYNC B1 ;  /* 0x0000000000017941 */ /* 0x000fea0003800000 */
.L_x_140:
        /* <DEDUP_REMOVED lines=10> */
.L_x_143:
[----:B------:R-:W-:Y:S05]  /*bdb0*/  BSYNC B1 ;  /* 0x0000000000017941 */ /* 0x000fea0003800000 */
.L_x_142:
        /* <DEDUP_REMOVED lines=10> */
.L_x_145:
[----:B------:R-:W-:Y:S05]  /*be60*/  BSYNC B1 ;  /* 0x0000000000017941 */ /* 0x000fea0003800000 */
.L_x_144:
        /* <DEDUP_REMOVED lines=10> */
.L_x_147:
[----:B------:R-:W-:Y:S05]  /*bf10*/  BSYNC B1 ;  /* 0x0000000000017941 */ /* 0x000fea0003800000 */
.L_x_146:
        /* <DEDUP_REMOVED lines=10> */
.L_x_149:
[----:B------:R-:W-:Y:S05]  /*bfc0*/  BSYNC B1 ;  /* 0x0000000000017941 */ /* 0x000fea0003800000 */
.L_x_148:
        /* <DEDUP_REMOVED lines=10> */
.L_x_151:
[----:B------:R-:W-:Y:S05]  /*c070*/  BSYNC B1 ;  /* 0x0000000000017941 */ /* 0x000fea0003800000 */
.L_x_150:
        /* <DEDUP_REMOVED lines=10> */
.L_x_153:
[----:B------:R-:W-:Y:S05]  /*c120*/  BSYNC B1 ;  /* 0x0000000000017941 */ /* 0x000fea0003800000 */
.L_x_152:
        /* <DEDUP_REMOVED lines=10> */
.L_x_155:
[----:B------:R-:W-:Y:S05]  /*c1d0*/  BSYNC B1 ;  /* 0x0000000000017941 */ /* 0x000fea0003800000 */
.L_x_154:
        /* <DEDUP_REMOVED lines=10> */
.L_x_157:
[----:B------:R-:W-:Y:S05]  /*c280*/  BSYNC B1 ;  /* 0x0000000000017941 */ /* 0x000fea0003800000 */
.L_x_156:
        /* <DEDUP_REMOVED lines=10> */
.L_x_159:
[----:B------:R-:W-:Y:S05]  /*c330*/  BSYNC B1 ;  /* 0x0000000000017941 */ /* 0x000fea0003800000 */
.L_x_158:
        /* <DEDUP_REMOVED lines=10> */
.L_x_161:
[----:B------:R-:W-:Y:S05]  /*c3e0*/  BSYNC B1 ;  /* 0x0000000000017941 */ /* 0x000fea0003800000 */
.L_x_160:
        /* <DEDUP_REMOVED lines=10> */
.L_x_163:
[----:B------:R-:W-:Y:S05]  /*c490*/  BSYNC B1 ;  /* 0x0000000000017941 */ /* 0x000fea0003800000 */
.L_x_162:
        /* <DEDUP_REMOVED lines=10> */
.L_x_165:
[----:B------:R-:W-:Y:S05]  /*c540*/  BSYNC B1 ;  /* 0x0000000000017941 */ /* 0x000fea0003800000 */
.L_x_164:
        /* <DEDUP_REMOVED lines=10> */
.L_x_167:
[----:B------:R-:W-:Y:S05]  /*c5f0*/  BSYNC B1 ;  /* 0x0000000000017941 */ /* 0x000fea0003800000 */
.L_x_166:
        /* <DEDUP_REMOVED lines=10> */
.L_x_169:
[----:B------:R-:W-:Y:S05]  /*c6a0*/  BSYNC B1 ;  /* 0x0000000000017941 */ /* 0x000fea0003800000 */
.L_x_168:
        /* <DEDUP_REMOVED lines=10> */
.L_x_171:
[----:B------:R-:W-:Y:S05]  /*c750*/  BSYNC B1 ;  /* 0x0000000000017941 */ /* 0x000fea0003800000 */
.L_x_170:
        /* <DEDUP_REMOVED lines=10> */
.L_x_173:
[----:B------:R-:W-:Y:S05]  /*c800*/  BSYNC B1 ;  /* 0x0000000000017941 */ /* 0x000fea0003800000 */
.L_x_172:
        /* <DEDUP_REMOVED lines=10> */
.L_x_175:
[----:B------:R-:W-:Y:S05]  /*c8b0*/  BSYNC B1 ;  /* 0x0000000000017941 */ /* 0x000fea0003800000 */
.L_x_174:
        /* <DEDUP_REMOVED lines=10> */
.L_x_177:
[----:B------:R-:W-:Y:S05]  /*c960*/  BSYNC B1 ;  /* 0x0000000000017941 */ /* 0x000fea0003800000 */
.L_x_176:
        /* <DEDUP_REMOVED lines=10> */
.L_x_179:
[----:B------:R-:W-:Y:S05]  /*ca10*/  BSYNC B1 ;  /* 0x0000000000017941 */ /* 0x000fea0003800000 */
.L_x_178:
        /* <DEDUP_REMOVED lines=10> */
.L_x_181:
[----:B------:R-:W-:Y:S05]  /*cac0*/  BSYNC B1 ;  /* 0x0000000000017941 */ /* 0x000fea0003800000 */
.L_x_180:
        /* <DEDUP_REMOVED lines=10> */
.L_x_183:
[----:B------:R-:W-:Y:S05]  /*cb70*/  BSYNC B1 ;  /* 0x0000000000017941 */ /* 0x000fea0003800000 */
.L_x_182:
        /* <DEDUP_REMOVED lines=10> */
.L_x_185:
[----:B------:R-:W-:Y:S05]  /*cc20*/  BSYNC B1 ;  /* 0x0000000000017941 */ /* 0x000fea0003800000 */
.L_x_184:
        /* <DEDUP_REMOVED lines=10> */
.L_x_187:
[----:B------:R-:W-:Y:S05]  /*ccd0*/  BSYNC B1 ;  /* 0x0000000000017941 */ /* 0x000fea0003800000 */
.L_x_186:
        /* <DEDUP_REMOVED lines=10> */
.L_x_189:
[----:B------:R-:W-:Y:S05]  /*cd80*/  BSYNC B1 ;  /* 0x0000000000017941 */ /* 0x000fea0003800000 */
.L_x_188:
        /* <DEDUP_REMOVED lines=10> */
.L_x_191:
[----:B------:R-:W-:Y:S05]  /*ce30*/  BSYNC B1 ;  /* 0x0000000000017941 */ /* 0x000fea0003800000 */
.L_x_190:
        /* <DEDUP_REMOVED lines=10> */
.L_x_193:
[----:B------:R-:W-:Y:S05]  /*cee0*/  BSYNC B1 ;  /* 0x0000000000017941 */ /* 0x000fea0003800000 */
.L_x_192:
        /* <DEDUP_REMOVED lines=10> */
.L_x_195:
[----:B------:R-:W-:Y:S05]  /*cf90*/  BSYNC B1 ;  /* 0x0000000000017941 */ /* 0x000fea0003800000 */
.L_x_194:
        /* <DEDUP_REMOVED lines=10> */
.L_x_197:
[----:B------:R-:W-:Y:S05]  /*d040*/  BSYNC B1 ;  /* 0x0000000000017941 */ /* 0x000fea0003800000 */
.L_x_196:
        /* <DEDUP_REMOVED lines=10> */
.L_x_199:
[----:B------:R-:W-:Y:S05]  /*d0f0*/  BSYNC B1 ;  /* 0x0000000000017941 */ /* 0x000fea0003800000 */
.L_x_198:
        /* <DEDUP_REMOVED lines=10> */
.L_x_201:
[----:B------:R-:W-:Y:S05]  /*d1a0*/  BSYNC B1 ;  /* 0x0000000000017941 */ /* 0x000fea0003800000 */
.L_x_200:
        /* <DEDUP_REMOVED lines=10> */
.L_x_203:
[----:B------:R-:W-:Y:S05]  /*d250*/  BSYNC B1 ;  /* 0x0000000000017941 */ /* 0x000fea0003800000 */
.L_x_202:
        /* <DEDUP_REMOVED lines=10> */
.L_x_205:
[----:B------:R-:W-:Y:S05]  /*d300*/  BSYNC B1 ;  /* 0x0000000000017941 */ /* 0x000fea0003800000 */
.L_x_204:
        /* <DEDUP_REMOVED lines=10> */
.L_x_207:
[----:B------:R-:W-:Y:S05]  /*d3b0*/  BSYNC B1 ;  /* 0x0000000000017941 */ /* 0x000fea0003800000 */
.L_x_206:
        /* <DEDUP_REMOVED lines=10> */
.L_x_209:
[----:B------:R-:W-:Y:S05]  /*d460*/  BSYNC B1 ;  /* 0x0000000000017941 */ /* 0x000fea0003800000 */
.L_x_208:
        /* <DEDUP_REMOVED lines=10> */
.L_x_211:
[----:B------:R-:W-:Y:S05]  /*d510*/  BSYNC B1 ;  /* 0x0000000000017941 */ /* 0x000fea0003800000 */
.L_x_210:
        /* <DEDUP_REMOVED lines=10> */
.L_x_213:
[----:B------:R-:W-:Y:S05]  /*d5c0*/  BSYNC B1 ;  /* 0x0000000000017941 */ /* 0x000fea0003800000 */
.L_x_212:
        /* <DEDUP_REMOVED lines=10> */
.L_x_215:
[----:B------:R-:W-:Y:S05]  /*d670*/  BSYNC B1 ;  /* 0x0000000000017941 */ /* 0x000fea0003800000 */
.L_x_214:
        /* <DEDUP_REMOVED lines=10> */
.L_x_217:
[----:B------:R-:W-:Y:S05]  /*d720*/  BSYNC B1 ;  /* 0x0000000000017941 */ /* 0x000fea0003800000 */
.L_x_216:
        /* <DEDUP_REMOVED lines=10> */
.L_x_219:
[----:B------:R-:W-:Y:S05]  /*d7d0*/  BSYNC B1 ;  /* 0x0000000000017941 */ /* 0x000fea0003800000 */
.L_x_218:
        /* <DEDUP_REMOVED lines=10> */
.L_x_221:
[----:B------:R-:W-:Y:S05]  /*d880*/  BSYNC B1 ;  /* 0x0000000000017941 */ /* 0x000fea0003800000 */
.L_x_220:
        /* <DEDUP_REMOVED lines=10> */
.L_x_223:
[----:B------:R-:W-:Y:S05]  /*d930*/  BSYNC B1 ;  /* 0x0000000000017941 */ /* 0x000fea0003800000 */
.L_x_222:
        /* <DEDUP_REMOVED lines=10> */
.L_x_225:
[----:B------:R-:W-:Y:S05]  /*d9e0*/  BSYNC B1 ;  /* 0x0000000000017941 */ /* 0x000fea0003800000 */
.L_x_224:
        /* <DEDUP_REMOVED lines=10> */
.L_x_227:
[----:B------:R-:W-:Y:S05]  /*da90*/  BSYNC B1 ;  /* 0x0000000000017941 */ /* 0x000fea0003800000 */
.L_x_226:
        /* <DEDUP_REMOVED lines=10> */
.L_x_229:
[----:B------:R-:W-:Y:S05]  /*db40*/  BSYNC B1 ;  /* 0x0000000000017941 */ /* 0x000fea0003800000 */
.L_x_228:
        /* <DEDUP_REMOVED lines=10> */
.L_x_231:
[----:B------:R-:W-:Y:S05]  /*dbf0*/  BSYNC B1 ;  /* 0x0000000000017941 */ /* 0x000fea0003800000 */
.L_x_230:
        /* <DEDUP_REMOVED lines=10> */
.L_x_233:
[----:B------:R-:W-:Y:S05]  /*dca0*/  BSYNC B1 ;  /* 0x0000000000017941 */ /* 0x000fea0003800000 */
.L_x_232:
        /* <DEDUP_REMOVED lines=10> */
.L_x_235:
[----:B------:R-:W-:Y:S05]  /*dd50*/  BSYNC B1 ;  /* 0x0000000000017941 */ /* 0x000fea0003800000 */
.L_x_234:
        /* <DEDUP_REMOVED lines=10> */
.L_x_237:
[----:B------:R-:W-:Y:S05]  /*de00*/  BSYNC B1 ;  /* 0x0000000000017941 */ /* 0x000fea0003800000 */
.L_x_236:
        /* <DEDUP_REMOVED lines=10> */
.L_x_239:
[----:B------:R-:W-:Y:S05]  /*deb0*/  BSYNC B1 ;  /* 0x0000000000017941 */ /* 0x000fea0003800000 */
.L_x_238:
        /* <DEDUP_REMOVED lines=10> */
.L_x_241:
[----:B------:R-:W-:Y:S05]  /*df60*/  BSYNC B1 ;  /* 0x0000000000017941 */ /* 0x000fea0003800000 */
.L_x_240:
        /* <DEDUP_REMOVED lines=10> */
.L_x_243:
[----:B------:R-:W-:Y:S05]  /*e010*/  BSYNC B1 ;  /* 0x0000000000017941 */ /* 0x000fea0003800000 */
.L_x_242:
        /* <DEDUP_REMOVED lines=10> */
.L_x_245:
[----:B------:R-:W-:Y:S05]  /*e0c0*/  BSYNC B1 ;  /* 0x0000000000017941 */ /* 0x000fea0003800000 */
.L_x_244:
        /* <DEDUP_REMOVED lines=10> */
.L_x_247:
[----:B------:R-:W-:Y:S05]  /*e170*/  BSYNC B1 ;  /* 0x0000000000017941 */ /* 0x000fea0003800000 */
.L_x_246:
        /* <DEDUP_REMOVED lines=10> */
.L_x_249:
[----:B------:R-:W-:Y:S05]  /*e220*/  BSYNC B1 ;  /* 0x0000000000017941 */ /* 0x000fea0003800000 */
.L_x_248:
        /* <DEDUP_REMOVED lines=10> */
.L_x_251:
[----:B------:R-:W-:Y:S05]  /*e2d0*/  BSYNC B1 ;  /* 0x0000000000017941 */ /* 0x000fea0003800000 */
.L_x_250:
        /* <DEDUP_REMOVED lines=10> */
.L_x_253:
[----:B------:R-:W-:Y:S05]  /*e380*/  BSYNC B1 ;  /* 0x0000000000017941 */ /* 0x000fea0003800000 */
.L_x_252:
        /* <DEDUP_REMOVED lines=10> */
.L_x_255:
[----:B------:R-:W-:Y:S05]  /*e430*/  BSYNC B1 ;  /* 0x0000000000017941 */ /* 0x000fea0003800000 */
.L_x_254:
        /* <DEDUP_REMOVED lines=10> */
.L_x_257:
[----:B------:R-:W-:Y:S05]  /*e4e0*/  BSYNC B1 ;  /* 0x0000000000017941 */ /* 0x000fea0003800000 */
.L_x_256:
        /* <DEDUP_REMOVED lines=10> */
.L_x_259:
[----:B------:R-:W-:Y:S05]  /*e590*/  BSYNC B1 ;  /* 0x0000000000017941 */ /* 0x000fea0003800000 */
.L_x_258:
        /* <DEDUP_REMOVED lines=10> */
.L_x_261:
[----:B------:R-:W-:Y:S05]  /*e640*/  BSYNC B1 ;  /* 0x0000000000017941 */ /* 0x000fea0003800000 */
.L_x_260:
        /* <DEDUP_REMOVED lines=10> */
.L_x_263:
[----:B------:R-:W-:Y:S05]  /*e6f0*/  BSYNC B1 ;  /* 0x0000000000017941 */ /* 0x000fea0003800000 */
.L_x_262:
        /* <DEDUP_REMOVED lines=10> */
.L_x_265:
[----:B------:R-:W-:Y:S05]  /*e7a0*/  BSYNC B1 ;  /* 0x0000000000017941 */ /* 0x000fea0003800000 */
.L_x_264:
        /* <DEDUP_REMOVED lines=10> */
.L_x_267:
[----:B------:R-:W-:Y:S05]  /*e850*/  BSYNC B1 ;  /* 0x0000000000017941 */ /* 0x000fea0003800000 */
.L_x_266:
        /* <DEDUP_REMOVED lines=10> */
.L_x_269:
[----:B------:R-:W-:Y:S05]  /*e900*/  BSYNC B1 ;  /* 0x0000000000017941 */ /* 0x000fea0003800000 */
.L_x_268:
        /* <DEDUP_REMOVED lines=10> */
.L_x_271:
[----:B------:R-:W-:Y:S05]  /*e9b0*/  BSYNC B1 ;  /* 0x0000000000017941 */ /* 0x000fea0003800000 */
.L_x_270:
        /* <DEDUP_REMOVED lines=10> */
.L_x_273:
[----:B------:R-:W-:Y:S05]  /*ea60*/  BSYNC B1 ;  /* 0x0000000000017941 */ /* 0x000fea0003800000 */
.L_x_272:
        /* <DEDUP_REMOVED lines=10> */
.L_x_275:
[----:B------:R-:W-:Y:S05]  /*eb10*/  BSYNC B1 ;  /* 0x0000000000017941 */ /* 0x000fea0003800000 */
.L_x_274:
        /* <DEDUP_REMOVED lines=10> */
.L_x_277:
[----:B------:R-:W-:Y:S05]  /*ebc0*/  BSYNC B1 ;  /* 0x0000000000017941 */ /* 0x000fea0003800000 */
.L_x_276:
        /* <DEDUP_REMOVED lines=10> */
.L_x_279:
[----:B------:R-:W-:Y:S05]  /*ec70*/  BSYNC B1 ;  /* 0x0000000000017941 */ /* 0x000fea0003800000 */
.L_x_278:
        /* <DEDUP_REMOVED lines=10> */
.L_x_281:
[----:B------:R-:W-:Y:S05]  /*ed20*/  BSYNC B1 ;  /* 0x0000000000017941 */ /* 0x000fea0003800000 */
.L_x_280:
[----:B01-34-:R-:W3:Y:S01]  /*ed30*/  LDL.LU R10, [R1+0x1f4] ;  /* 0x0001f400010a7983 */ /* 0x01bee20000300800 */
        /* <DEDUP_REMOVED lines=9> */
.L_x_283:
[----:B------:R-:W-:Y:S05]  /*edd0*/  BSYNC B1 ;  /* 0x0000000000017941 */ /* 0x000fea0003800000 */
.L_x_282:
[----:B------:R-:W3:Y:S01]  /*ede0*/  LDL.LU R10, [R1+0x1f8] ;  /* 0x0001f800010a7983 */ /* 0x000ee20000300800 */
[----:B0----5:R-:W-:Y:S01]  /*edf0*/  LOP3.LUT R11, R153, 0xffffe000, RZ, 0xc0, !PT ;  /* 0xffffe000990b7812 */ /* 0x021fe200078ec0ff */
[----:B------:R-:W-:Y:S01]  /*ee00*/  BSSY B1, `(.L_x_284) ;  /* 0x000000b000017945 */ /* 0x000fe20003800000 */
[----:B------:R-:W-:Y:S02]  /*ee10*/  ISETP.GT.AND P1, PT, R0, 0xf9, P0 ;  /* 0x000000f90000780c */ /* 0x000fe40000724270 */
[----:B------:R-:W-:Y:S01]  /*ee20*/  IADD3 R169, P2, R3, 0x80, RZ ;  /* 0x0000008003a97810 */ /* 0x000fe20007f5e0ff */
[----:B------:R-:W-:-:S04]  /*ee30*/  FMUL R11, R11, R16 ;  /* 0x000000100b0b7220 */ /* 0x000fc80000400000 */
[----:B------:R-:W-:Y:S02]  /*ee40*/  IMAD.X R3, RZ, RZ, UR7, P2 ;  /* 0x00000007ff037e24 */ /* 0x000fe400090e06ff */
[----:B---3--:R-:W-:Y:S02]  /*ee50*/  FFMA R11, R10, R2, R11 ;  /* 0x000000020a0b7223 */ /* 0x008fe4000000000b */
[----:B------:R-:W-:-:S03]  /*ee60*/  IMAD R10, R3, R14, RZ ;  /* 0x0000000e030a7224 */ /* 0x000fc600078e02ff */
[----:B------:R-:W-:-:S05]  /*ee70*/  F2FP.TF32.F32.PACK_B R11, R11 ;  /* 0x0000000bff0b723e */ /* 0x000fca00024050ff */
[----:B------:R0:W-:Y:S01]  /*ee80*/  @P4 STG.E desc[UR36][R6.64+0x3e0], R11 ;  /* 0x0003e00b06004986 */ /* 0x0001e2000c101924 */
[----:B------:R-:W-:Y:S05]  /*ee90*/  @!P1 BRA `(.L_x_285) ;  /* 0x0000000000049947 */ /* 0x000fea0003800000 */
[----:B------:R3:W5:Y:S02]  /*eea0*/  LDG.E.LTC128B R153, desc[UR36][R8.64+0x3e4] ;  /* 0x0003e42408997981 */ /* 0x000764000c1e1920 */
.L_x_285:
[----:B------:R-:W-:Y:S05]  /*eeb0*/  BSYNC B1 ;  /* 0x0000000000017941 */ /* 0x000fea0003800000 */
.L_x_284:
[----:B0-----:R-:W4:Y:S01]  /*eec0*/  LDL.LU R11, [R1+0x1fc] ;  /* 0x0001fc00010b7983 */ /* 0x001f220000300800 */
[----:B-----5:R-:W-:Y:S01]  /*eed0*/  LOP3.LUT R3, R153, 0xffffe000, RZ, 0xc0, !PT ;  /* 0xffffe00099037812 */ /* 0x020fe200078ec0ff */
[C---:B--2---:R-:W-:Y:S01]  /*eee0*/  IMAD R23, R169.reuse, R15, R10 ;  /* 0x0000000fa9177224 */ /* 0x044fe200078e020a */
[----:B------:R-:W-:Y:S01]  /*eef0*/  ISETP.GT.AND P0, PT, R158, 0x80, PT ;  /* 0x000000809e00780c */ /* 0x000fe20003f04270 */
[----:B-1-3--:R-:W-:-:S04]  /*ef00*/  IMAD.WIDE.U32 R8, R169, R14, R20 ;  /* 0x0000000ea9087225 */ /* 0x00afc800078e0014 */
[----:B------:R-:W-:Y:S01]  /*ef10*/  FMUL R3, R3, R16 ;  /* 0x0000001003037220 */ /* 0x000fe20000400000 */
[----:B------:R-:W-:Y:S01]  /*ef20*/  ISETP.GT.AND P4, PT, R0, RZ, P0 ;  /* 0x000000ff0000720c */ /* 0x000fe20000784270 */
[----:B------:R-:W-:Y:S01]  /*ef30*/  IMAD.IADD R9, R9, 0x1, R23 ;  /* 0x0000000109097824 */ /* 0x000fe200078e0217 */
[----:B------:R-:W-:Y:S01]  /*ef40*/  LEA R10, P2, R8, R12, 0x2 ;  /* 0x0000000c080a7211 */ /* 0x000fe200078410ff */
[----:B----4-:R-:W-:-:S03]  /*ef50*/  FFMA R15, R11, R2, R3 ;  /* 0x000000020b0f7223 */ /* 0x010fc60000000003 */
[----:B------:R-:W-:Y:S02]  /*ef60*/  LEA.HI.X R11, R8, R13, R9, 0x2, P2 ;  /* 0x0000000d080b7211 */ /* 0x000fe400010f1409 */
[----:B------:R-:W-:-:S05]  /*ef70*/  F2FP.TF32.F32.PACK_B R15, R15 ;  /* 0x0000000fff0f723e */ /* 0x000fca00024050ff */
[----:B------:R0:W-:Y:S04]  /*ef80*/  @P1 STG.E desc[UR36][R6.64+0x3e4], R15 ;  /* 0x0003e40f06001986 */ /* 0x0001e8000c101924 */
[----:B------:R-:W2:Y:S01]  /*ef90*/  @P4 LDG.E.LTC128B R153, desc[UR36][R10.64] ;  /* 0x000000240a994981 */ /* 0x000ea2000c1e1920 */
[----:B------:R-:W-:Y:S01]  /*efa0*/  IMAD.WIDE.U32 R8, R169, R14, R18 ;  /* 0x0000000ea9087225 */ /* 0x000fe200078e0012 */
[----:B------:R-:W-:Y:S01]  /*efb0*/  ISETP.GT.AND P2, PT, R0, 0x1, P0 ;  /* 0x000000010000780c */ /* 0x000fe20000744270 */
[----:B------:R-:W-:Y:S02]  /*efc0*/  BSSY B1, `(.L_x_286) ;  /* 0x0000014000017945 */ /* 0x000fe40003800000 */
[----:B------:R-:W-:Y:S02]  /*efd0*/  IMAD.U32 R165, RZ, RZ, UR8 ;  /* 0x00000008ffa57e24 */ /* 0x000fe4000f8e00ff */
[----:B------:R-:W-:-:S02]  /*efe0*/  IMAD.IADD R9, R23, 0x1, R9 ;  /* 0x0000000117097824 */ /* 0x000fc400078e0209 */
[----:B------:R-:W-:Y:S01]  /*eff0*/  IMAD.U32 R167, RZ, RZ, UR8 ;  /* 0x00000008ffa77e24 */ /* 0x000fe2000f8e00ff */
[----:B------:R-:W-:Y:S01]  /*f000*/  SHF.L.U32 R165, R165, 0x9, RZ ;  /* 0x00000009a5a57819 */ /* 0x000fe200000006ff */
[----:B------:R-:W-:Y:S02]  /*f010*/  IMAD.U32 R164, RZ, RZ, UR9 ;  /* 0x00000009ffa47e24 */ /* 0x000fe4000f8e00ff */
[----:B------:R-:W-:Y:S01]  /*f020*/  IMAD.WIDE.U32 R162, R22, UR43, R8 ;  /* 0x0000002b16a27c25 */ /* 0x000fe2000f8e0008 */
[----:B------:R-:W-:Y:S02]  /*f030*/  IADD3 R8, P1, R165, R4, RZ ;  /* 0x00000004a5087210 */ /* 0x000fe40007f3e0ff */
[----:B------:R-:W-:Y:S02]  /*f040*/  SHF.L.U64.HI R167, R167, 0x9, R164 ;  /* 0x00000009a7a77819 */ /* 0x000fe400000102a4 */
[----:B0-----:R-:W-:-:S03]  /*f050*/  LEA R6, P3, R162, R12, 0x2 ;  /* 0x0000000ca2067211 */ /* 0x001fc600078610ff */
[----:B------:R-:W-:Y:S01]  /*f060*/  IMAD.X R9, R167, 0x1, R5, P1 ;  /* 0x00000001a7097824 */ /* 0x000fe200008e0605 */
[----:B--2---:R-:W-:-:S05]  /*f070*/  LOP3.LUT R3, R153, 0xffffe000, RZ, 0xc0, !PT ;  /* 0xffffe00099037812 */ /* 0x004fca00078ec0ff */
[----:B------:R-:W-:-:S04]  /*f080*/  FMUL R3, R3, R16 ;  /* 0x0000001003037220 */ /* 0x000fc80000400000 */
[----:B------:R-:W-:Y:S01]  /*f090*/  FFMA R11, R24, R2, R3 ;  /* 0x00000002180b7223 */ /* 0x000fe20000000003 */
[----:B------:R-:W-:-:S04]  /*f0a0*/  IMAD.IADD R3, R159, 0x1, R163 ;  /* 0x000000019f037824 */ /* 0x000fc800078e02a3 */
[----:B------:R-:W-:Y:S02]  /*f0b0*/  F2FP.TF32.F32.PACK_B R11, R11 ;  /* 0x0000000bff0b723e */ /* 0x000fe400024050ff */
[----:B------:R-:W-:-:S03]  /*f0c0*/  LEA.HI.X R7, R162, R13, R3, 0x2, P3 ;  /* 0x0000000da2077211 */ /* 0x000fc600018f1403 */
[----:B------:R0:W-:Y:S01]  /*f0d0*/  @P4 STG.E desc[UR36][R8.64], R11 ;  /* 0x0000000b08004986 */ /* 0x0001e2000c101924 */
[----:B------:R-:W-:Y:S05]  /*f0e0*/  @!P2 BRA `(.L_x_287) ;  /* 0x000000000004a947 */ /* 0x000fea0003800000 */
[----:B------:R1:W5:Y:S02]  /*f0f0*/  LDG.E.LTC128B R153, desc[UR36][R6.64+0x4] ;  /* 0x0000042406997981 */ /* 0x000364000c1e1920 */
.L_x_287:
[----:B------:R-:W-:Y:S05]  /*f100*/  BSYNC B1 ;  /* 0x0000000000017941 */ /* 0x000fea0003800000 */
.L_x_286:
[----:B-----5:R-:W-:Y:S01]  /*f110*/  LOP3.LUT R3, R153, 0xffffe000, RZ, 0xc0, !PT ;  /* 0xffffe00099037812 */ /* 0x020fe200078ec0ff */
[----:B------:R-:W-:Y:S01]  /*f120*/  IMAD.WIDE.U32 R14, R169, R14, R156 ;  /* 0x0000000ea90e7225 */ /* 0x000fe200078e009c */
[----:B------:R-:W-:Y:S01]  /*f130*/  ISETP.GT.AND P1, PT, R158, 0x88, PT ;  /* 0x000000889e00780c */ /* 0x000fe20003f24270 */
[----:B------:R-:W-:Y:S02]  /*f140*/  BSSY B1, `(.L_x_288) ;  /* 0x000000f000017945 */ /* 0x000fe40003800000 */
[----:B------:R-:W-:Y:S01]  /*f150*/  FMUL R10, R3, R16 ;  /* 0x00000010030a7220 */ /* 0x000fe20000400000 */
[----:B------:R-:W-:Y:S01]  /*f160*/  ISETP.GT.AND P3, PT, R0, RZ, P1 ;  /* 0x000000ff0000720c */ /* 0x000fe20000f64270 */
[----:B------:R-:W-:Y:S01]  /*f170*/  IMAD.IADD R23, R23, 0x1, R15 ;  /* 0x0000000117177824 */ /* 0x000fe200078e020f */
[----:B------:R-:W-:Y:S01]  /*f180*/  IADD3 R154, P4, R154, R14, RZ ;  /* 0x0000000e9a9a7210 */ /* 0x000fe20007f9e0ff */
[----:B------:R-:W-:Y:S01]  /*f190*/  FFMA R25, R25, R2, R10 ;  /* 0x0000000219197223 */ /* 0x000fe2000000000a */
[----:B------:R-:W-:-:S03]  /*f1a0*/  IADD3 R14, P5, R18, R14, RZ ;  /* 0x0000000e120e7210 */ /* 0x000fc60007fbe0ff */
[----:B------:R-:W-:Y:S01]  /*f1b0*/  IMAD.X R20, R23, 0x1, R21, P4 ;  /* 0x0000000117147824 */ /* 0x000fe200020e0615 */
[----:B------:R-:W-:Y:S01]  /*f1c0*/  F2FP.TF32.F32.PACK_B R25, R25 ;  /* 0x00000019ff19723e */ /* 0x000fe200024050ff */
[----:B------:R-:W-:Y:S01]  /*f1d0*/  IMAD.X R15, R19, 0x1, R23, P5 ;  /* 0x00000001130f7824 */ /* 0x000fe200028e0617 */
[----:B------:R-:W-:-:S03]  /*f1e0*/  LEA R10, P4, R154, R12, 0x2 ;  /* 0x0000000c9a0a7211 */ /* 0x000fc600078810ff */
[----:B------:R2:W-:Y:S01]  /*f1f0*/  @P2 STG.E desc[UR36][R8.64+0x4], R25 ;  /* 0x0000041908002986 */ /* 0x0005e2000c101924 */
[----:B0-----:R-:W-:Y:S01]  /*f200*/  LEA.HI.X R11, R154, R13, R20, 0x2, P4 ;  /* 0x0000000d9a0b7211 */ /* 0x001fe200020f1414 */
[----:B------:R-:W-:Y:S08]  /*f210*/  @!P3 BRA `(.L_x_289) ;  /* 0x000000000004b947 */ /* 0x000ff00003800000 */
[----:B------:R0:W5:Y:S02]  /*f220*/  LDG.E.LTC128B R153, desc[UR36][R10.64] ;  /* 0x000000240a997981 */ /* 0x000164000c1e1920 */
.L_x_289:
[----:B------:R-:W-:Y:S05]  /*f230*/  BSYNC B1 ;  /* 0x0000000000017941 */ /* 0x000fea0003800000 */
.L_x_288:
[----:B-----5:R-:W-:Y:S01]  /*f240*/  LOP3.LUT R3, R153, 0xffffe000, RZ, 0xc0, !PT ;  /* 0xffffe00099037812 */ /* 0x020fe200078ec0ff */
[----:B------:R-:W-:Y:S01]  /*f250*/  IMAD.WIDE.U32 R22, R22, UR43, R14 ;  /* 0x0000002b16167c25 */ /* 0x000fe2000f8e000e */
[----:B0-----:R-:W-:Y:S01]  /*f260*/  IADD3 R10, P2, R8, R161, RZ ;  /* 0x000000a1080a7210 */ /* 0x001fe20007f5e0ff */
[----:B------:R-:W-:Y:S01]  /*f270*/  BSSY B1, `(.L_x_290) ;  /* 0x000000c000017945 */ /* 0x000fe20003800000 */
[----:B------:R-:W-:Y:S01]  /*f280*/  ISETP.GT.AND P5, PT, R0, 0x1, P1 ;  /* 0x000000010000780c */ /* 0x000fe20000fa4270 */
[----:B------:R-:W-:Y:S01]  /*f290*/  FMUL R3, R3, R16 ;  /* 0x0000001003037220 */ /* 0x000fe20000400000 */
[----:B------:R-:W-:Y:S01]  /*f2a0*/  IMAD.IADD R159, R159, 0x1, R23 ;  /* 0x000000019f9f7824 */ /* 0x000fe200078e0217 */
[----:B------:R-:W-:Y:S01]  /*f2b0*/  LEA R12, P4, R22, R12, 0x2 ;  /* 0x0000000c160c7211 */ /* 0x000fe200078810ff */
[----:B------:R-:W-:Y:S02]  /*f2c0*/  IMAD.X R11, R9, 0x1, R160, P2 ;  /* 0x00000001090b7824 */ /* 0x000fe400010e06a0 */
[----:B------:R-:W-:Y:S01]  /*f2d0*/  FFMA R3, R26, R2, R3 ;  /* 0x000000021a037223 */ /* 0x000fe20000000003 */
[----:B------:R-:W-:-:S04]  /*f2e0*/  LEA.HI.X R13, R22, R13, R159, 0x2, P4 ;  /* 0x0000000d160d7211 */ /* 0x000fc800020f149f */
[----:B------:R-:W-:-:S05]  /*f2f0*/  F2FP.TF32.F32.PACK_B R3, R3 ;  /* 0x00000003ff03723e */ /* 0x000fca00024050ff */
[----:B------:R0:W-:Y:S01]  /*f300*/  @P3 STG.E desc[UR36][R10.64], R3 ;  /* 0x000000030a003986 */ /* 0x0001e2000c101924 */
[----:B------:R-:W-:Y:S05]  /*f310*/  @!P5 BRA `(.L_x_291) ;  /* 0x000000000004d947 */ /* 0x000fea0003800000 */
[----:B------:R3:W5:Y:S02]  /*f320*/  LDG.E.LTC128B R153, desc[UR36][R12.64+0x4] ;  /* 0x000004240c997981 */ /* 0x000764000c1e1920 */
.L_x_291:
[----:B------:R-:W-:Y:S05]  /*f330*/  BSYNC B1 ;  /* 0x0000000000017941 */ /* 0x000fea0003800000 */
.L_x_290:
[----:B0----5:R-:W-:Y:S01]  /*f340*/  LOP3.LUT R3, R153, 0xffffe000, RZ, 0xc0, !PT ;  /* 0xffffe00099037812 */ /* 0x021fe200078ec0ff */
[----:B------:R-:W-:Y:S01]  /*f350*/  BSSY B1, `(.L_x_292) ;  /* 0x0000008000017945 */ /* 0x000fe20003800000 */
[----:B------:R-:W-:-:S03]  /*f360*/  ISETP.GT.AND P2, PT, R0, 0x8, P0 ;  /* 0x000000080000780c */ /* 0x000fc60000744270 */
[----:B------:R-:W-:-:S04]  /*f370*/  FMUL R14, R3, R16 ;  /* 0x00000010030e7220 */ /* 0x000fc80000400000 */
[----:B------:R-:W-:-:S05]  /*f380*/  FFMA R27, R27, R2, R14 ;  /* 0x000000021b1b7223 */ /* 0x000fca000000000e */
[----:B------:R-:W-:-:S05]  /*f390*/  F2FP.TF32.F32.PACK_B R27, R27 ;  /* 0x0000001bff1b723e */ /* 0x000fca00024050ff */
[----:B------:R0:W-:Y:S01]  /*f3a0*/  @P5 STG.E desc[UR36][R10.64+0x4], R27 ;  /* 0x0000041b0a005986 */ /* 0x0001e2000c101924 */
[----:B------:R-:W-:Y:S05]  /*f3b0*/  @!P2 BRA `(.L_x_293) ;  /* 0x000000000004a947 */ /* 0x000fea0003800000 */
[----:B------:R4:W5:Y:S02]  /*f3c0*/  LDG.E.LTC128B R153, desc[UR36][R6.64+0x20] ;  /* 0x0000202406997981 */ /* 0x000964000c1e1920 */
.L_x_293:
[----:B------:R-:W-:Y:S05]  /*f3d0*/  BSYNC B1 ;  /* 0x0000000000017941 */ /* 0x000fea0003800000 */
.L_x_292:
[----:B-----5:R-:W-:Y:S01]  /*f3e0*/  LOP3.LUT R3, R153, 0xffffe000, RZ, 0xc0, !PT ;  /* 0xffffe00099037812 */ /* 0x020fe200078ec0ff */
        /* <DEDUP_REMOVED lines=8> */
.L_x_295:
[----:B------:R-:W-:Y:S05]  /*f470*/  BSYNC B1 ;  /* 0x0000000000017941 */ /* 0x000fea0003800000 */
.L_x_294:
        /* <DEDUP_REMOVED lines=9> */
.L_x_297:
[----:B------:R-:W-:Y:S05]  /*f510*/  BSYNC B1 ;  /* 0x0000000000017941 */ /* 0x000fea0003800000 */
.L_x_296:
[----:B-----5:R-:W-:Y:S01]  /*f520*/  LOP3.LUT R3, R153, 0xffffe000, RZ, 0xc0, !PT ;  /* 0xffffe00099037812 */ /* 0x020fe200078ec0ff */
[----:B------:R-:W-:Y:S01]  /*f530*/  BSSY B1, `(.L_x_298) ;  /* 0x000000a000017945 */ /* 0x000fe20003800000 */
[----:B------:R-:W-:Y:S02]  /*f540*/  IADD3 R10, P3, R161, R8, RZ ;  /* 0x00000008a10a7210 */ /* 0x000fe40007f7e0ff */
[----:B------:R-:W-:Y:S01]  /*f550*/  ISETP.GT.AND P2, PT, R0, 0x9, P1 ;  /* 0x000000090000780c */ /* 0x000fe20000f44270 */
[----:B------:R-:W-:Y:S02]  /*f560*/  FMUL R3, R3, R16 ;  /* 0x0000001003037220 */ /* 0x000fe40000400000 */
[----:B------:R-:W-:Y:S02]  /*f570*/  IMAD.X R11, R160, 0x1, R9, P3 ;  /* 0x00000001a00b7824 */ /* 0x000fe400018e0609 */
[----:B------:R-:W-:-:S05]  /*f580*/  FFMA R3, R30, R2, R3 ;  /* 0x000000021e037223 */ /* 0x000fca0000000003 */
[----:B------:R-:W-:-:S05]  /*f590*/  F2FP.TF32.F32.PACK_B R3, R3 ;  /* 0x00000003ff03723e */ /* 0x000fca00024050ff */
[----:B------:R0:W-:Y:S01]  /*f5a0*/  @P4 STG.E desc[UR36][R10.64+0x20], R3 ;  /* 0x000020030a004986 */ /* 0x0001e2000c101924 */
[----:B------:R-:W-:Y:S05]  /*f5b0*/  @!P2 BRA `(.L_x_299) ;  /* 0x000000000004a947 */ /* 0x000fea0003800000 */
[----:B------:R0:W5:Y:S02]  /*f5c0*/  LDG.E.LTC128B R153, desc[UR36][R12.64+0x24] ;  /* 0x000024240c997981 */ /* 0x000164000c1e1920 */
.L_x_299:
[----:B------:R-:W-:Y:S05]  /*f5d0*/  BSYNC B1 ;  /* 0x0000000000017941 */ /* 0x000fea0003800000 */
.L_x_298:
[----:B0----5:R-:W-:Y:S01]  /*f5e0*/  LOP3.LUT R3, R153, 0xffffe000, RZ, 0xc0, !PT ;  /* 0xffffe00099037812 */ /* 0x021fe200078ec0ff */
[----:B------:R-:W-:Y:S01]  /*f5f0*/  BSSY B1, `(.L_x_300) ;  /* 0x000000a000017945 */ /* 0x000fe20003800000 */
[----:B------:R-:W-:Y:S02]  /*f600*/  IADD3 R4, P3, P4, R161, R4, R165 ;  /* 0x00000004a1047210 */ /* 0x000fe40007c7e0a5 */
[----:B------:R-:W-:Y:S01]  /*f610*/  ISETP.GT.AND P5, PT, R0, 0x10, P0 ;  /* 0x000000100000780c */ /* 0x000fe200007a4270 */
[----:B------:R-:W-:Y:S01]  /*f620*/  FMUL R10, R3, R16 ;  /* 0x00000010030a7220 */ /* 0x000fe20000400000 */
[----:B------:R-:W-:-:S03]  /*f630*/  IADD3.X R5, R160, R5, R167, P3, P4 ;  /* 0x00000005a0057210 */ /* 0x000fc60001fe84a7 */
[----:B------:R-:W-:-:S05]  /*f640*/  FFMA R31, R31, R2, R10 ;  /* 0x000000021f1f7223 */ /* 0x000fca000000000a */
[----:B------:R-:W-:-:S05]  /*f650*/  F2FP.TF32.F32.PACK_B R31, R31 ;  /* 0x0000001fff1f723e */ /* 0x000fca00024050ff */
[----:B------:R0:W-:Y:S01]  /*f660*/  @P2 STG.E desc[UR36][R4.64+0x24], R31 ;  /* 0x0000241f04002986 */ /* 0x0001e2000c101924 */
[----:B------:R-:W-:Y:S05]  /*f670*/  @!P5 BRA `(.L_x_301) ;  /* 0x000000000004d947 */ /* 0x000fea0003800000 */
[----:B------:R0:W5:Y:S02]  /*f680*/  LDG.E.LTC128B R153, desc[UR36][R6.64+0x40] ;  /* 0x0000402406997981 */ /* 0x000164000c1e1920 */
.L_x_301:
[----:B------:R-:W-:Y:S05]  /*f690*/  BSYNC B1 ;  /* 0x0000000000017941 */ /* 0x000fea0003800000 */
.L_x_300:
        /* <DEDUP_REMOVED lines=9> */
.L_x_303:
[----:B------:R-:W-:Y:S05]  /*f730*/  BSYNC B1 ;  /* 0x0000000000017941 */ /* 0x000fea0003800000 */
.L_x_302:
        /* <DEDUP_REMOVED lines=9> */
.L_x_305:
[----:B------:R-:W-:Y:S05]  /*f7d0*/  BSYNC B1 ;  /* 0x0000000000017941 */ /* 0x000fea0003800000 */
.L_x_304:
        /* <DEDUP_REMOVED lines=9> */
.L_x_307:
[----:B------:R-:W-:Y:S05]  /*f870*/  BSYNC B1 ;  /* 0x0000000000017941 */ /* 0x000fea0003800000 */
.L_x_306:
        /* <DEDUP_REMOVED lines=9> */
.L_x_309:
[----:B------:R-:W-:Y:S05]  /*f910*/  BSYNC B1 ;  /* 0x0000000000017941 */ /* 0x000fea0003800000 */
.L_x_308:
        /* <DEDUP_REMOVED lines=9> */
.L_x_311:
[----:B------:R-:W-:Y:S05]  /*f9b0*/  BSYNC B1 ;  /* 0x0000000000017941 */ /* 0x000fea0003800000 */
.L_x_310:
        /* <DEDUP_REMOVED lines=9> */
.L_x_313:
[----:B------:R-:W-:Y:S05]  /*fa50*/  BSYNC B1 ;  /* 0x0000000000017941 */ /* 0x000fea0003800000 */
.L_x_312:
        /* <DEDUP_REMOVED lines=9> */
.L_x_315:
[----:B------:R-:W-:Y:S05]  /*faf0*/  BSYNC B1 ;  /* 0x0000000000017941 */ /* 0x000fea0003800000 */
.L_x_314:
        /* <DEDUP_REMOVED lines=9> */
.L_x_317:
[----:B------:R-:W-:Y:S05]  /*fb90*/  BSYNC B1 ;  /* 0x0000000000017941 */ /* 0x000fea0003800000 */
.L_x_316:
        /* <DEDUP_REMOVED lines=9> */
.L_x_319:
[----:B------:R-:W-:Y:S05]  /*fc30*/  BSYNC B1 ;  /* 0x0000000000017941 */ /* 0x000fea0003800000 */
.L_x_318:
        /* <DEDUP_REMOVED lines=9> */
.L_x_321:
[----:B------:R-:W-:Y:S05]  /*fcd0*/  BSYNC B1 ;  /* 0x0000000000017941 */ /* 0x000fea0003800000 */
.L_x_320:
        /* <DEDUP_REMOVED lines=9> */
.L_x_323:
[----:B------:R-:W-:Y:S05]  /*fd70*/  BSYNC B1 ;  /* 0x0000000000017941 */ /* 0x000fea0003800000 */
.L_x_322:
        /* <DEDUP_REMOVED lines=9> */
.L_x_325:
[----:B------:R-:W-:Y:S05]  /*fe10*/  BSYNC B1 ;  /* 0x0000000000017941 */ /* 0x000fea0003800000 */
.L_x_324:
        /* <DEDUP_REMOVED lines=9> */
.L_x_327:
[----:B------:R-:W-:Y:S05]  /*feb0*/  BSYNC B1 ;  /* 0x0000000000017941 */ /* 0x000fea0003800000 */
.L_x_326:
        /* <DEDUP_REMOVED lines=9> */
.L_x_329:
[----:B------:R-:W-:Y:S05]  /*ff50*/  BSYNC B1 ;  /* 0x0000000000017941 */ /* 0x000fea0003800000 */
.L_x_328:
        /* <DEDUP_REMOVED lines=9> */
.L_x_331:
[----:B------:R-:W-:Y:S05]  /*fff0*/  BSYNC B1 ;  /* 0x0000000000017941 */ /* 0x000fea0003800000 */
.L_x_330:
        /* <DEDUP_REMOVED lines=9> */
.L_x_333:
[----:B------:R-:W-:Y:S05]  /*10090*/  BSYNC B1 ;  /* 0x0000000000017941 */ /* 0x000fea0003800000 */
.L_x_332:
        /* <DEDUP_REMOVED lines=9> */
.L_x_335:
[----:B------:R-:W-:Y:S05]  /*10130*/  BSYNC B1 ;  /* 0x0000000000017941 */ /* 0x000fea0003800000 */
.L_x_334:
        /* <DEDUP_REMOVED lines=9> */
.L_x_337:
[----:B------:R-:W-:Y:S05]  /*101d0*/  BSYNC B1 ;  /* 0x0000000000017941 */ /* 0x000fea0003800000 */
.L_x_336:
        /* <DEDUP_REMOVED lines=9> */
.L_x_339:
[----:B------:R-:W-:Y:S05]  /*10270*/  BSYNC B1 ;  /* 0x0000000000017941 */ /* 0x000fea0003800000 */
.L_x_338:
        /* <DEDUP_REMOVED lines=9> */
.L_x_341:
[----:B------:R-:W-:Y:S05]  /*10310*/  BSYNC B1 ;  /* 0x0000000000017941 */ /* 0x000fea0003800000 */
.L_x_340:
        /* <DEDUP_REMOVED lines=9> */
.L_x_343:
[----:B------:R-:W-:Y:S05]  /*103b0*/  BSYNC B1 ;  /* 0x0000000000017941 */ /* 0x000fea0003800000 */
.L_x_342:
        /* <DEDUP_REMOVED lines=9> */
.L_x_345:
[----:B------:R-:W-:Y:S05]  /*10450*/  BSYNC B1 ;  /* 0x0000000000017941 */ /* 0x000fea0003800000 */
.L_x_344:
        /* <DEDUP_REMOVED lines=9> */
.L_x_347:
[----:B------:R-:W-:Y:S05]  /*104f0*/  BSYNC B1 ;  /* 0x0000000000017941 */ /* 0x000fea0003800000 */
.L_x_346:
        /* <DEDUP_REMOVED lines=9> */
.L_x_349:
[----:B------:R-:W-:Y:S05]  /*10590*/  BSYNC B1 ;  /* 0x0000000000017941 */ /* 0x000fea0003800000 */
.L_x_348:
        /* <DEDUP_REMOVED lines=9> */
.L_x_351:
[----:B------:R-:W-:Y:S05]  /*10630*/  BSYNC B1 ;  /* 0x0000000000017941 */ /* 0x000fea0003800000 */
.L_x_350:
        /* <DEDUP_REMOVED lines=9> */
.L_x_353:
[----:B------:R-:W-:Y:S05]  /*106d0*/  BSYNC B1 ;  /* 0x0000000000017941 */ /* 0x000fea0003800000 */
.L_x_352:
        /* <DEDUP_REMOVED lines=9> */
.L_x_355:
[----:B------:R-:W-:Y:S05]  /*10770*/  BSYNC B1 ;  /* 0x0000000000017941 */ /* 0x000fea0003800000 */
.L_x_354:
        /* <DEDUP_REMOVED lines=9> */
.L_x_357:
[----:B------:R-:W-:Y:S05]  /*10810*/  BSYNC B1 ;  /* 0x0000000000017941 */ /* 0x000fea0003800000 */
.L_x_356:
        /* <DEDUP_REMOVED lines=9> */
.L_x_359:
[----:B------:R-:W-:Y:S05]  /*108b0*/  BSYNC B1 ;  /* 0x0000000000017941 */ /* 0x000fea0003800000 */
.L_x_358:
        /* <DEDUP_REMOVED lines=9> */
.L_x_361:
[----:B------:R-:W-:Y:S05]  /*10950*/  BSYNC B1 ;  /* 0x0000000000017941 */ /* 0x000fea0003800000 */
.L_x_360:
        /* <DEDUP_REMOVED lines=9> */
.L_x_363:
[----:B------:R-:W-:Y:S05]  /*109f0*/  BSYNC B1 ;  /* 0x0000000000017941 */ /* 0x000fea0003800000 */
.L_x_362:
        /* <DEDUP_REMOVED lines=9> */
.L_x_365:
[----:B------:R-:W-:Y:S05]  /*10a90*/  BSYNC B1 ;  /* 0x0000000000017941 */ /* 0x000fea0003800000 */
.L_x_364:
        /* <DEDUP_REMOVED lines=9> */
.L_x_367:
[----:B------:R-:W-:Y:S05]  /*10b30*/  BSYNC B1 ;  /* 0x0000000000017941 */ /* 0x000fea0003800000 */
.L_x_366:
        /* <DEDUP_REMOVED lines=9> */
.L_x_369:
[----:B------:R-:W-:Y:S05]  /*10bd0*/  BSYNC B1 ;  /* 0x0000000000017941 */ /* 0x000fea0003800000 */
.L_x_368:
        /* <DEDUP_REMOVED lines=9> */
.L_x_371:
[----:B------:R-:W-:Y:S05]  /*10c70*/  BSYNC B1 ;  /* 0x0000000000017941 */ /* 0x000fea0003800000 */
.L_x_370:
        /* <DEDUP_REMOVED lines=9> */
.L_x_373:
[----:B------:R-:W-:Y:S05]  /*10d10*/  BSYNC B1 ;  /* 0x0000000000017941 */ /* 0x000fea0003800000 */
.L_x_372:
        /* <DEDUP_REMOVED lines=9> */
.L_x_375:
[----:B------:R-:W-:Y:S05]  /*10db0*/  BSYNC B1 ;  /* 0x0000000000017941 */ /* 0x000fea0003800000 */
.L_x_374:
        /* <DEDUP_REMOVED lines=9> */
.L_x_377:
[----:B------:R-:W-:Y:S05]  /*10e50*/  BSYNC B1 ;  /* 0x0000000000017941 */ /* 0x000fea0003800000 */
.L_x_376:
        /* <DEDUP_REMOVED lines=9> */
.L_x_379:
[----:B------:R-:W-:Y:S05]  /*10ef0*/  BSYNC B1 ;  /* 0x0000000000017941 */ /* 0x000fea0003800000 */
.L_x_378:
        /* <DEDUP_REMOVED lines=9> */
.L_x_381:
[----:B------:R-:W-:Y:S05]  /*10f90*/  BSYNC B1 ;  /* 0x0000000000017941 */ /* 0x000fea0003800000 */
.L_x_380:
        /* <DEDUP_REMOVED lines=9> */
.L_x_383:
[----:B------:R-:W-:Y:S05]  /*11030*/  BSYNC B1 ;  /* 0x0000000000017941 */ /* 0x000fea0003800000 */
.L_x_382:
        /* <DEDUP_REMOVED lines=9> */
.L_x_385:
[----:B------:R-:W-:Y:S05]  /*110d0*/  BSYNC B1 ;  /* 0x0000000000017941 */ /* 0x000fea0003800000 */
.L_x_384:
        /* <DEDUP_REMOVED lines=9> */
.L_x_387:
[----:B------:R-:W-:Y:S05]  /*11170*/  BSYNC B1 ;  /* 0x0000000000017941 */ /* 0x000fea0003800000 */
.L_x_386:
        /* <DEDUP_REMOVED lines=9> */
.L_x_389:
[----:B------:R-:W-:Y:S05]  /*11210*/  BSYNC B1 ;  /* 0x0000000000017941 */ /* 0x000fea0003800000 */
.L_x_388:
        /* <DEDUP_REMOVED lines=9> */
.L_x_391:
[----:B------:R-:W-:Y:S05]  /*112b0*/  BSYNC B1 ;  /* 0x0000000000017941 */ /* 0x000fea0003800000 */
.L_x_390:
        /* <DEDUP_REMOVED lines=9> */
.L_x_393:
[----:B------:R-:W-:Y:S05]  /*11350*/  BSYNC B1 ;  /* 0x0000000000017941 */ /* 0x000fea0003800000 */
.L_x_392:
        /* <DEDUP_REMOVED lines=9> */
.L_x_395:
[----:B------:R-:W-:Y:S05]  /*113f0*/  BSYNC B1 ;  /* 0x0000000000017941 */ /* 0x000fea0003800000 */
.L_x_394:
        /* <DEDUP_REMOVED lines=9> */
.L_x_397:
[----:B------:R-:W-:Y:S05]  /*11490*/  BSYNC B1 ;  /* 0x0000000000017941 */ /* 0x000fea0003800000 */
.L_x_396:
        /* <DEDUP_REMOVED lines=9> */
.L_x_399:
[----:B------:R-:W-:Y:S05]  /*11530*/  BSYNC B1 ;  /* 0x0000000000017941 */ /* 0x000fea0003800000 */
.L_x_398:
        /* <DEDUP_REMOVED lines=9> */
.L_x_401:
[----:B------:R-:W-:Y:S05]  /*115d0*/  BSYNC B1 ;  /* 0x0000000000017941 */ /* 0x000fea0003800000 */
.L_x_400:
        /* <DEDUP_REMOVED lines=9> */
.L_x_403:
[----:B------:R-:W-:Y:S05]  /*11670*/  BSYNC B1 ;  /* 0x0000000000017941 */ /* 0x000fea0003800000 */
.L_x_402:
        /* <DEDUP_REMOVED lines=9> */
.L_x_405:
[----:B------:R-:W-:Y:S05]  /*11710*/  BSYNC B1 ;  /* 0x0000000000017941 */ /* 0x000fea0003800000 */
.L_x_404:
        /* <DEDUP_REMOVED lines=9> */
.L_x_407:
[----:B------:R-:W-:Y:S05]  /*117b0*/  BSYNC B1 ;  /* 0x0000000000017941 */ /* 0x000fea0003800000 */
.L_x_406:
        /* <DEDUP_REMOVED lines=9> */
.L_x_409:
[----:B------:R-:W-:Y:S05]  /*11850*/  BSYNC B1 ;  /* 0x0000000000017941 */ /* 0x000fea0003800000 */
.L_x_408:
        /* <DEDUP_REMOVED lines=9> */
.L_x_411:
[----:B------:R-:W-:Y:S05]  /*118f0*/  BSYNC B1 ;  /* 0x0000000000017941 */ /* 0x000fea0003800000 */
.L_x_410:
        /* <DEDUP_REMOVED lines=9> */
.L_x_413:
[----:B------:R-:W-:Y:S05]  /*11990*/  BSYNC B1 ;  /* 0x0000000000017941 */ /* 0x000fea0003800000 */
.L_x_412:
        /* <DEDUP_REMOVED lines=9> */
.L_x_415:
[----:B------:R-:W-:Y:S05]  /*11a30*/  BSYNC B1 ;  /* 0x0000000000017941 */ /* 0x000fea0003800000 */
.L_x_414:
        /* <DEDUP_REMOVED lines=9> */
.L_x_417:
[----:B------:R-:W-:Y:S05]  /*11ad0*/  BSYNC B1 ;  /* 0x0000000000017941 */ /* 0x000fea0003800000 */
.L_x_416:
        /* <DEDUP_REMOVED lines=9> */
.L_x_419:
[----:B------:R-:W-:Y:S05]  /*11b70*/  BSYNC B1 ;  /* 0x0000000000017941 */ /* 0x000fea0003800000 */
.L_x_418:
        /* <DEDUP_REMOVED lines=9> */
.L_x_421:
[----:B------:R-:W-:Y:S05]  /*11c10*/  BSYNC B1 ;  /* 0x0000000000017941 */ /* 0x000fea0003800000 */
.L_x_420:
        /* <DEDUP_REMOVED lines=9> */
.L_x_423:
[----:B------:R-:W-:Y:S05]  /*11cb0*/  BSYNC B1 ;  /* 0x0000000000017941 */ /* 0x000fea0003800000 */
.L_x_422:
        /* <DEDUP_REMOVED lines=9> */
.L_x_425:
[----:B------:R-:W-:Y:S05]  /*11d50*/  BSYNC B1 ;  /* 0x0000000000017941 */ /* 0x000fea0003800000 */
.L_x_424:
        /* <DEDUP_REMOVED lines=9> */
.L_x_427:
[----:B------:R-:W-:Y:S05]  /*11df0*/  BSYNC B1 ;  /* 0x0000000000017941 */ /* 0x000fea0003800000 */
.L_x_426:
        /* <DEDUP_REMOVED lines=9> */
.L_x_429:
[----:B------:R-:W-:Y:S05]  /*11e90*/  BSYNC B1 ;  /* 0x0000000000017941 */ /* 0x000fea0003800000 */
.L_x_428:
        /* <DEDUP_REMOVED lines=9> */
.L_x_431:
[----:B------:R-:W-:Y:S05]  /*11f30*/  BSYNC B1 ;  /* 0x0000000000017941 */ /* 0x000fea0003800000 */
.L_x_430:
        /* <DEDUP_REMOVED lines=9> */
.L_x_433:
[----:B------:R-:W-:Y:S05]  /*11fd0*/  BSYNC B1 ;  /* 0x0000000000017941 */ /* 0x000fea0003800000 */
.L_x_432:
        /* <DEDUP_REMOVED lines=9> */
.L_x_435:
[----:B------:R-:W-:Y:S05]  /*12070*/  BSYNC B1 ;  /* 0x0000000000017941 */ /* 0x000fea0003800000 */
.L_x_434:
        /* <DEDUP_REMOVED lines=9> */
.L_x_437:
[----:B------:R-:W-:Y:S05]  /*12110*/  BSYNC B1 ;  /* 0x0000000000017941 */ /* 0x000fea0003800000 */
.L_x_436:
        /* <DEDUP_REMOVED lines=9> */
.L_x_439:
[----:B------:R-:W-:Y:S05]  /*121b0*/  BSYNC B1 ;  /* 0x0000000000017941 */ /* 0x000fea0003800000 */
.L_x_438:
        /* <DEDUP_REMOVED lines=9> */
.L_x_441:
[----:B------:R-:W-:Y:S05]  /*12250*/  BSYNC B1 ;  /* 0x0000000000017941 */ /* 0x000fea0003800000 */
.L_x_440:
        /* <DEDUP_REMOVED lines=9> */
.L_x_443:
[----:B------:R-:W-:Y:S05]  /*122f0*/  BSYNC B1 ;  /* 0x0000000000017941 */ /* 0x000fea0003800000 */
.L_x_442:
        /* <DEDUP_REMOVED lines=9> */
.L_x_445:
[----:B------:R-:W-:Y:S05]  /*12390*/  BSYNC B1 ;  /* 0x0000000000017941 */ /* 0x000fea0003800000 */
.L_x_444:
        /* <DEDUP_REMOVED lines=9> */
.L_x_447:
[----:B------:R-:W-:Y:S05]  /*12430*/  BSYNC B1 ;  /* 0x0000000000017941 */ /* 0x000fea0003800000 */
.L_x_446:
        /* <DEDUP_REMOVED lines=9> */
.L_x_449:
[----:B------:R-:W-:Y:S05]  /*124d0*/  BSYNC B1 ;  /* 0x0000000000017941 */ /* 0x000fea0003800000 */
.L_x_448:
        /* <DEDUP_REMOVED lines=9> */
.L_x_451:
[----:B------:R-:W-:Y:S05]  /*12570*/  BSYNC B1 ;  /* 0x0000000000017941 */ /* 0x000fea0003800000 */
.L_x_450:
        /* <DEDUP_REMOVED lines=9> */
.L_x_453:
[----:B------:R-:W-:Y:S05]  /*12610*/  BSYNC B1 ;  /* 0x0000000000017941 */ /* 0x000fea0003800000 */
.L_x_452:
        /* <DEDUP_REMOVED lines=9> */
.L_x_455:
[----:B------:R-:W-:Y:S05]  /*126b0*/  BSYNC B1 ;  /* 0x0000000000017941 */ /* 0x000fea0003800000 */
.L_x_454:
        /* <DEDUP_REMOVED lines=9> */
.L_x_457:
[----:B------:R-:W-:Y:S05]  /*12750*/  BSYNC B1 ;  /* 0x0000000000017941 */ /* 0x000fea0003800000 */
.L_x_456:
        /* <DEDUP_REMOVED lines=9> */
.L_x_459:
[----:B------:R-:W-:Y:S05]  /*127f0*/  BSYNC B1 ;  /* 0x0000000000017941 */ /* 0x000fea0003800000 */
.L_x_458:
        /* <DEDUP_REMOVED lines=9> */
.L_x_461:
[----:B------:R-:W-:Y:S05]  /*12890*/  BSYNC B1 ;  /* 0x0000000000017941 */ /* 0x000fea0003800000 */
.L_x_460:
        /* <DEDUP_REMOVED lines=9> */
.L_x_463:
[----:B------:R-:W-:Y:S05]  /*12930*/  BSYNC B1 ;  /* 0x0000000000017941 */ /* 0x000fea0003800000 */
.L_x_462:
        /* <DEDUP_REMOVED lines=9> */
.L_x_465:
[----:B------:R-:W-:Y:S05]  /*129d0*/  BSYNC B1 ;  /* 0x0000000000017941 */ /* 0x000fea0003800000 */
.L_x_464:
        /* <DEDUP_REMOVED lines=9> */
.L_x_467:
[----:B------:R-:W-:Y:S05]  /*12a70*/  BSYNC B1 ;  /* 0x0000000000017941 */ /* 0x000fea0003800000 */
.L_x_466:
        /* <DEDUP_REMOVED lines=9> */
.L_x_469:
[----:B------:R-:W-:Y:S05]  /*12b10*/  BSYNC B1 ;  /* 0x0000000000017941 */ /* 0x000fea0003800000 */
.L_x_468:
        /* <DEDUP_REMOVED lines=9> */
.L_x_471:
[----:B------:R-:W-:Y:S05]  /*12bb0*/  BSYNC B1 ;  /* 0x0000000000017941 */ /* 0x000fea0003800000 */
.L_x_470:
        /* <DEDUP_REMOVED lines=9> */
.L_x_473:
[----:B------:R-:W-:Y:S05]  /*12c50*/  BSYNC B1 ;  /* 0x0000000000017941 */ /* 0x000fea0003800000 */
.L_x_472:
        /* <DEDUP_REMOVED lines=9> */
.L_x_475:
[----:B------:R-:W-:Y:S05]  /*12cf0*/  BSYNC B1 ;  /* 0x0000000000017941 */ /* 0x000fea0003800000 */
.L_x_474:
        /* <DEDUP_REMOVED lines=9> */
.L_x_477:
[----:B------:R-:W-:Y:S05]  /*12d90*/  BSYNC B1 ;  /* 0x0000000000017941 */ /* 0x000fea0003800000 */
.L_x_476:
        /* <DEDUP_REMOVED lines=9> */
.L_x_479:
[----:B------:R-:W-:Y:S05]  /*12e30*/  BSYNC B1 ;  /* 0x0000000000017941 */ /* 0x000fea0003800000 */
.L_x_478:
        /* <DEDUP_REMOVED lines=9> */
.L_x_481:
[----:B------:R-:W-:Y:S05]  /*12ed0*/  BSYNC B1 ;  /* 0x0000000000017941 */ /* 0x000fea0003800000 */
.L_x_480:
        /* <DEDUP_REMOVED lines=9> */
.L_x_483:
[----:B------:R-:W-:Y:S05]  /*12f70*/  BSYNC B1 ;  /* 0x0000000000017941 */ /* 0x000fea0003800000 */
.L_x_482:
        /* <DEDUP_REMOVED lines=9> */
.L_x_485:
[----:B------:R-:W-:Y:S05]  /*13010*/  BSYNC B1 ;  /* 0x0000000000017941 */ /* 0x000fea0003800000 */
.L_x_484:
        /* <DEDUP_REMOVED lines=9> */
.L_x_487:
[----:B------:R-:W-:Y:S05]  /*130b0*/  BSYNC B1 ;  /* 0x0000000000017941 */ /* 0x000fea0003800000 */
.L_x_486:
        /* <DEDUP_REMOVED lines=9> */
.L_x_489:
[----:B------:R-:W-:Y:S05]  /*13150*/  BSYNC B1 ;  /* 0x0000000000017941 */ /* 0x000fea0003800000 */
.L_x_488:
        /* <DEDUP_REMOVED lines=9> */
.L_x_491:
[----:B------:R-:W-:Y:S05]  /*131f0*/  BSYNC B1 ;  /* 0x0000000000017941 */ /* 0x000fea0003800000 */
.L_x_490:
        /* <DEDUP_REMOVED lines=9> */
.L_x_493:
[----:B------:R-:W-:Y:S05]  /*13290*/  BSYNC B1 ;  /* 0x0000000000017941 */ /* 0x000fea0003800000 */
.L_x_492:
        /* <DEDUP_REMOVED lines=9> */
.L_x_495:
[----:B------:R-:W-:Y:S05]  /*13330*/  BSYNC B1 ;  /* 0x0000000000017941 */ /* 0x000fea0003800000 */
.L_x_494:
        /* <DEDUP_REMOVED lines=9> */
.L_x_497:
[----:B------:R-:W-:Y:S05]  /*133d0*/  BSYNC B1 ;  /* 0x0000000000017941 */ /* 0x000fea0003800000 */
.L_x_496:
        /* <DEDUP_REMOVED lines=9> */
.L_x_499:
[----:B------:R-:W-:Y:S05]  /*13470*/  BSYNC B1 ;  /* 0x0000000000017941 */ /* 0x000fea0003800000 */
.L_x_498:
        /* <DEDUP_REMOVED lines=9> */
.L_x_501:
[----:B------:R-:W-:Y:S05]  /*13510*/  BSYNC B1 ;  /* 0x0000000000017941 */ /* 0x000fea0003800000 */
.L_x_500:
        /* <DEDUP_REMOVED lines=9> */
.L_x_503:
[----:B------:R-:W-:Y:S05]  /*135b0*/  BSYNC B1 ;  /* 0x0000000000017941 */ /* 0x000fea0003800000 */
.L_x_502:
        /* <DEDUP_REMOVED lines=9> */
.L_x_505:
[----:B------:R-:W-:Y:S05]  /*13650*/  BSYNC B1 ;  /* 0x0000000000017941 */ /* 0x000fea0003800000 */
.L_x_504:
        /* <DEDUP_REMOVED lines=9> */
.L_x_507:
[----:B------:R-:W-:Y:S05]  /*136f0*/  BSYNC B1 ;  /* 0x0000000000017941 */ /* 0x000fea0003800000 */
.L_x_506:
        /* <DEDUP_REMOVED lines=9> */
.L_x_509:
[----:B------:R-:W-:Y:S05]  /*13790*/  BSYNC B1 ;  /* 0x0000000000017941 */ /* 0x000fea0003800000 */
.L_x_508:
        /* <DEDUP_REMOVED lines=9> */
.L_x_511:
[----:B------:R-:W-:Y:S05]  /*13830*/  BSYNC B1 ;  /* 0x0000000000017941 */ /* 0x000fea0003800000 */
.L_x_510:
        /* <DEDUP_REMOVED lines=9> */
.L_x_513:
[----:B------:R-:W-:Y:S05]  /*138d0*/  BSYNC B1 ;  /* 0x0000000000017941 */ /* 0x000fea0003800000 */
.L_x_512:
        /* <DEDUP_REMOVED lines=9> */
.L_x_515:
[----:B------:R-:W-:Y:S05]  /*13970*/  BSYNC B1 ;  /* 0x0000000000017941 */ /* 0x000fea0003800000 */
.L_x_514:
        /* <DEDUP_REMOVED lines=9> */
.L_x_517:
[----:B------:R-:W-:Y:S05]  /*13a10*/  BSYNC B1 ;  /* 0x0000000000017941 */ /* 0x000fea0003800000 */
.L_x_516:
        /* <DEDUP_REMOVED lines=9> */
.L_x_519:
[----:B------:R-:W-:Y:S05]  /*13ab0*/  BSYNC B1 ;  /* 0x0000000000017941 */ /* 0x000fea0003800000 */
.L_x_518:
        /* <DEDUP_REMOVED lines=9> */
.L_x_521:
[----:B------:R-:W-:Y:S05]  /*13b50*/  BSYNC B1 ;  /* 0x0000000000017941 */ /* 0x000fea0003800000 */
.L_x_520:
        /* <DEDUP_REMOVED lines=9> */
.L_x_523:
[----:B------:R-:W-:Y:S05]  /*13bf0*/  BSYNC B1 ;  /* 0x0000000000017941 */ /* 0x000fea0003800000 */
.L_x_522:
        /* <DEDUP_REMOVED lines=9> */
.L_x_525:
[----:B------:R-:W-:Y:S05]  /*13c90*/  BSYNC B1 ;  /* 0x0000000000017941 */ /* 0x000fea0003800000 */
.L_x_524:
        /* <DEDUP_REMOVED lines=9> */
.L_x_527:
[----:B------:R-:W-:Y:S05]  /*13d30*/  BSYNC B1 ;  /* 0x0000000000017941 */ /* 0x000fea0003800000 */
.L_x_526:
        /* <DEDUP_REMOVED lines=9> */
.L_x_529:
[----:B------:R-:W-:Y:S05]  /*13dd0*/  BSYNC B1 ;  /* 0x0000000000017941 */ /* 0x000fea0003800000 */
.L_x_528:
        /* <DEDUP_REMOVED lines=9> */
.L_x_531:
[----:B------:R-:W-:Y:S05]  /*13e70*/  BSYNC B1 ;  /* 0x0000000000017941 */ /* 0x000fea0003800000 */
.L_x_530:
        /* <DEDUP_REMOVED lines=9> */
.L_x_533:
[----:B------:R-:W-:Y:S05]  /*13f10*/  BSYNC B1 ;  /* 0x0000000000017941 */ /* 0x000fea0003800000 */
.L_x_532:
        /* <DEDUP_REMOVED lines=9> */
.L_x_535:
[----:B------:R-:W-:Y:S05]  /*13fb0*/  BSYNC B1 ;  /* 0x0000000000017941 */ /* 0x000fea0003800000 */
.L_x_534:
[----:B0----5:R-:W-:Y:S01]  /*13fc0*/  LOP3.LUT R3, R153, 0xffffe000, RZ, 0xc0, !PT ;  /* 0xffffe00099037812 */ /* 0x021fe200078ec0ff */
[----:B------:R-:W-:Y:S01]  /*13fd0*/  BSSY B1, `(.L_x_536) ;  /* 0x0000008000017945 */ /* 0x000fe20003800000 */
[----:B------:R-:W-:-:S03]  /*13fe0*/  ISETP.GT.AND P2, PT, R0, 0xf8, P1 ;  /* 0x000000f80000780c */ /* 0x000fc60000f44270 */
[----:B-1--4-:R-:W-:-:S04]  /*13ff0*/  FMUL R6, R3, R16 ;  /* 0x0000001003067220 */ /* 0x012fc80000400000 */
[----:B------:R-:W-:-:S05]  /*14000*/  FFMA R149, R149, R2, R6 ;  /* 0x0000000295957223 */ /* 0x000fca0000000006 */
[----:B------:R-:W-:-:S05]  /*14010*/  F2FP.TF32.F32.PACK_B R149, R149 ;  /* 0x00000095ff95723e */ /* 0x000fca00024050ff */
[----:B------:R0:W-:Y:S01]  /*14020*/  @P0 STG.E desc[UR36][R8.64+0x3e4], R149 ;  /* 0x0003e49508000986 */ /* 0x0001e2000c101924 */
[----:B------:R-:W-:Y:S05]  /*14030*/  @!P2 BRA `(.L_x_537) ;  /* 0x000000000004a947 */ /* 0x000fea0003800000 */
[----:B------:R1:W5:Y:S02]  /*14040*/  LDG.E.LTC128B R153, desc[UR36][R12.64+0x3e0] ;  /* 0x0003e0240c997981 */ /* 0x000364000c1e1920 */
.L_x_537:
[----:B------:R-:W-:Y:S05]  /*14050*/  BSYNC B1 ;  /* 0x0000000000017941 */ /* 0x000fea0003800000 */
.L_x_536:
        /* <DEDUP_REMOVED lines=9> */
.L_x_539:
[----:B------:R-:W-:Y:S05]  /*140f0*/  BSYNC B1 ;  /* 0x0000000000017941 */ /* 0x000fea0003800000 */
.L_x_538:
[----:B------:R-:W-:Y:S05]  /*14100*/  @!P1 BRA `(.L_x_540) ;  /* 0x00000050004c9947 */ /* 0x000fea0003800000 */
[----:B-----5:R-:W-:-:S05]  /*14110*/  LOP3.LUT R153, R153, 0xffffe000, RZ, 0xc0, !PT ;  /* 0xffffe00099997812 */ /* 0x020fca00078ec0ff */
[----:B------:R-:W-:-:S04]  /*14120*/  FMUL R0, R153, R16 ;  /* 0x0000001099007220 */ /* 0x000fc80000400000 */
[----:B------:R-:W-:-:S05]  /*14130*/  FFMA R151, R151, R2, R0 ;  /* 0x0000000297977223 */ /* 0x000fca0000000000 */
[----:B------:R-:W-:-:S05]  /*14140*/  F2FP.TF32.F32.PACK_B R151, R151 ;  /* 0x00000097ff97723e */ /* 0x000fca00024050ff */
[----:B------:R0:W-:Y:S01]  /*14150*/  STG.E desc[UR36][R4.64+0x3e4], R151 ;  /* 0x0003e49704007986 */ /* 0x0001e2000c101924 */
[----:B------:R-:W-:Y:S05]  /*14160*/  BRA `(.L_x_540) ;  /* 0x0000005000347947 */ /* 0x000fea0003800000 */
.L_x_33:
[----:B------:R-:W2:Y:S01]  /*14170*/  LDL.LU R3, [R1] ;  /* 0x0000000001037983 */ /* 0x000ea20000300800 */
[----:B------:R-:W-:-:S03]  /*14180*/  ULDC.64 UR4, c[0x0][0x5c0] ;  /* 0x0001700000047ab9 */ /* 0x000fc60000000a00 */
[----:B------:R-:W3:Y:S04]  /*14190*/  LDL.LU R9, [R1+0x8] ;  /* 0x0000080001097983 */ /* 0x000ee80000300800 */
[----:B------:R-:W4:Y:S04]  /*141a0*/  LDL.LU R8, [R1+0x54] ;  /* 0x0000540001087983 */ /* 0x000f280000300800 */
[----:B------:R-:W5:Y:S04]  /*141b0*/  LDL.LU R235, [R1+0x8c] ;  /* 0x00008c0001eb7983 */ /* 0x000f680000300800 */
        /* <DEDUP_REMOVED lines=91> */
[----:B------:R-:W5:Y:S01]  /*14770*/  LDL.LU R12, [R1+0x1fc] ;  /* 0x0001fc00010c7983 */ /* 0x000f620000300800 */
[----:B--2---:R-:W-:Y:S01]  /*14780*/  FMUL R3, R3, R2 ;  /* 0x0000000203037220 */ /* 0x004fe20000400000 */
[----:B------:R-:W-:-:S02]  /*14790*/  LEA R4, P0, R6, UR4, 0x2 ;  /* 0x0000000406047c11 */ /* 0x000fc4000f8010ff */
[----:B------:R-:W2:Y:S02]  /*147a0*/  LDL.LU R7, [R1+0x4] ;  /* 0x0000040001077983 */ /* 0x000ea40000300800 */
[----:B------:R-:W-:Y:S02]  /*147b0*/  LEA.HI.X R5, R6, UR5, R10, 0x2, P0 ;  /* 0x0000000506057c11 */ /* 0x000fe400080f140a */
[----:B------:R-:W-:Y:S01]  /*147c0*/  F2FP.TF32.F32.PACK_B R3, R3 ;  /* 0x00000003ff03723e */ /* 0x000fe200024050ff */
[----:B------:R-:W5:Y:S01]  /*147d0*/  LDL.LU R10, [R1+0x5c] ;  /* 0x00005c00010a7983 */ /* 0x000f620000300800 */
[----:B------:R-:W-:-:S03]  /*147e0*/  ISETP.GT.AND P0, PT, R0, 0x1, P3 ;  /* 0x000000010000780c */ /* 0x000fc60001f04270 */
[----:B------:R2:W-:Y:S01]  /*147f0*/  @P1 STG.E desc[UR36][R4.64], R3 ;  /* 0x0000000304001986 */ /* 0x0005e2000c101924 */
[----:B------:R-:W-:Y:S01]  /*14800*/  ISETP.GT.AND P2, PT, R158, 0x8, PT ;  /* 0x000000089e00780c */ /* 0x000fe20003f44270 */
[----:B--2---:R-:W-:-:S05]  /*14810*/  FMUL R3, R7, R2 ;  /* 0x0000000207037220 */ /* 0x004fca0000400000 */
[----:B------:R-:W-:-:S05]  /*14820*/  F2FP.TF32.F32.PACK_B R3, R3 ;  /* 0x00000003ff03723e */ /* 0x000fca00024050ff */
[----:B------:R0:W-:Y:S04]  /*14830*/  @P0 STG.E desc[UR36][R4.64+0x4], R3 ;  /* 0x0000040304000986 */ /* 0x0001e8000c101924 */
[----:B0-----:R-:W2:Y:S01]  /*14840*/  LDL.LU R3, [R1+0xc] ;  /* 0x00000c0001037983 */ /* 0x001ea20000300800 */
[----:B------:R-:W-:Y:S01]  /*14850*/  USHF.L.U32 UR5, UR8, 0x5, URZ ;  /* 0x0000000508057899 */ /* 0x000fe2000800063f */
[----:B------:R-:W-:Y:S01]  /*14860*/  ISETP.GT.AND P0, PT, R0, RZ, P2 ;  /* 0x000000ff0000720c */ /* 0x000fe20001704270 */
[----:B------:R-:W-:Y:S01]  /*14870*/  USHF.L.U64.HI UR4, UR8, 0x5, UR9 ;  /* 0x0000000508047899 */ /* 0x000fe20008010209 */
[----:B---3--:R-:W-:-:S03]  /*14880*/  FMUL R9, R9, R2 ;  /* 0x0000000209097220 */ /* 0x008fc60000400000 */
[----:B------:R-:W-:Y:S02]  /*14890*/  IADD3 R6, P1, R4, UR5, RZ ;  /* 0x0000000504067c10 */ /* 0x000fe4000ff3e0ff */
[----:B------:R-:W-:Y:S02]  /*148a0*/  F2FP.TF32.F32.PACK_B R9, R9 ;  /* 0x00000009ff09723e */ /* 0x000fe400024050ff */
[----:B------:R-:W-:-:S05]  /*148b0*/  IADD3.X R7, R5, UR4, RZ, P1, !PT ;  /* 0x0000000405077c10 */ /* 0x000fca0008ffe4ff */
[----:B------:R0:W-:Y:S01]  /*148c0*/  @P0 STG.E desc[UR36][R6.64], R9 ;  /* 0x0000000906000986 */ /* 0x0001e2000c101924 */
[----:B------:R-:W-:-:S03]  /*148d0*/  ISETP.GT.AND P0, PT, R0, 0x1, P2 ;  /* 0x000000010000780c */ /* 0x000fc60001704270 */
[----:B0-----:R-:W3:Y:S01]  /*148e0*/  LDL.LU R9, [R1+0x60] ;  /* 0x0000600001097983 */ /* 0x001ee20000300800 */
[----:B--2---:R-:W-:-:S05]  /*148f0*/  FMUL R3, R3, R2 ;  /* 0x0000000203037220 */ /* 0x004fca0000400000 */
[----:B------:R-:W-:-:S05]  /*14900*/  F2FP.TF32.F32.PACK_B R3, R3 ;  /* 0x00000003ff03723e */ /* 0x000fca00024050ff */
[----:B------:R0:W-:Y:S04]  /*14910*/  @P0 STG.E desc[UR36][R6.64+0x4], R3 ;  /* 0x0000040306000986 */ /* 0x0001e8000c101924 */
[----:B0-----:R-:W2:Y:S01]  /*14920*/  LDL.LU R3, [R1+0x10] ;  /* 0x0000100001037983 */ /* 0x001ea20000300800 */
[----:B------:R-:W-:Y:S01]  /*14930*/  ISETP.GT.AND P0, PT, R0, 0x8, P3 ;  /* 0x000000080000780c */ /* 0x000fe20001f04270 */
[----:B--2---:R-:W-:-:S05]  /*14940*/  FMUL R3, R3, R2 ;  /* 0x0000000203037220 */ /* 0x004fca0000400000 */
[----:B------:R-:W-:-:S07]  /*14950*/  F2FP.TF32.F32.PACK_B R3, R3 ;  /* 0x00000003ff03723e */ /* 0x000fce00024050ff */
        /* <DEDUP_REMOVED lines=82> */
[C---:B------:R-:W-:Y:S02]  /*14e80*/  ISETP.GT.AND P1, PT, R0.reuse, 0x29, P3 ;  /* 0x000000290000780c */ /* 0x040fe40001f24270 */
[----:B------:R-:W-:Y:S01]  /*14e90*/  ISETP.GT.AND P0, PT, R0, 0x28, P2 ;  /* 0x000000280000780c */ /* 0x000fe20001704270 */
[----:B----4-:R-:W-:-:S05]  /*14ea0*/  FMUL R8, R8, R2 ;  /* 0x0000000208087220 */ /* 0x010fca0000400000 */
[----:B------:R-:W-:-:S05]  /*14eb0*/  F2FP.TF32.F32.PACK_B R8, R8 ;  /* 0x00000008ff08723e */ /* 0x000fca00024050ff */
[----:B------:R0:W-:Y:S04]  /*14ec0*/  @P1 STG.E desc[UR36][R4.64+0xa4], R8 ;  /* 0x0000a40804001986 */ /* 0x0001e8000c101924 */
[----:B0-----:R-:W4:Y:S01]  /*14ed0*/  LDL.LU R8, [R1+0x64] ;  /* 0x0000640001087983 */ /* 0x001f220000300800 */
[----:B--2---:R-:W-:-:S05]  /*14ee0*/  FMUL R3, R3, R2 ;  /* 0x0000000203037220 */ /* 0x004fca0000400000 */
[----:B------:R-:W-:-:S05]  /*14ef0*/  F2FP.TF32.F32.PACK_B R3, R3 ;  /* 0x00000003ff03723e */ /* 0x000fca00024050ff */
[----:B------:R0:W-:Y:S04]  /*14f00*/  @P0 STG.E desc[UR36][R6.64+0xa0], R3 ;  /* 0x0000a00306000986 */ /* 0x0001e8000c101924 */
[----:B0-----:R-:W2:Y:S01]  /*14f10*/  LDL.LU R3, [R1+0x68] ;  /* 0x0000680001037983 */ /* 0x001ea20000300800 */
[C---:B------:R-:W-:Y:S02]  /*14f20*/  ISETP.GT.AND P1, PT, R0.reuse, 0x29, P2 ;  /* 0x000000290000780c */ /* 0x040fe40001724270 */
[----:B------:R-:W-:Y:S01]  /*14f30*/  ISETP.GT.AND P4, PT, R0, 0x30, P3 ;  /* 0x000000300000780c */ /* 0x000fe20001f84270 */
[-C--:B-----5:R-:W-:Y:S01]  /*14f40*/  FMUL R10, R10, R2.reuse ;  /* 0x000000020a0a7220 */ /* 0x0a0fe20000400000 */
[C---:B------:R-:W-:Y:S01]  /*14f50*/  ISETP.GT.AND P5, PT, R0.reuse, 0x31, P3 ;  /* 0x000000310000780c */ /* 0x040fe20001fa4270 */
[-C--:B---3--:R-:W-:Y:S01]  /*14f60*/  FMUL R9, R9, R2.reuse ;  /* 0x0000000209097220 */ /* 0x088fe20000400000 */
[----:B------:R-:W-:Y:S01]  /*14f70*/  ISETP.GT.AND P0, PT, R0, 0x30, P2 ;  /* 0x000000300000780c */ /* 0x000fe20001704270 */
[----:B----4-:R-:W-:Y:S01]  /*14f80*/  FMUL R8, R8, R2 ;  /* 0x0000000208087220 */ /* 0x010fe20000400000 */
[----:B------:R-:W-:-:S02]  /*14f90*/  F2FP.TF32.F32.PACK_B R10, R10 ;  /* 0x0000000aff0a723e */ /* 0x000fc400024050ff */
[----:B------:R-:W-:Y:S02]  /*14fa0*/  F2FP.TF32.F32.PACK_B R9, R9 ;  /* 0x00000009ff09723e */ /* 0x000fe400024050ff */
[----:B------:R-:W-:Y:S01]  /*14fb0*/  F2FP.TF32.F32.PACK_B R8, R8 ;  /* 0x00000008ff08723e */ /* 0x000fe200024050ff */
[----:B------:R0:W-:Y:S04]  /*14fc0*/  @P1 STG.E desc[UR36][R6.64+0xa4], R10 ;  /* 0x0000a40a06001986 */ /* 0x0001e8000c101924 */
[----:B------:R1:W-:Y:S04]  /*14fd0*/  @P4 STG.E desc[UR36][R4.64+0xc0], R9 ;  /* 0x0000c00904004986 */ /* 0x0003e8000c101924 */
[----:B------:R3:W-:Y:S04]  /*14fe0*/  @P5 STG.E desc[UR36][R4.64+0xc4], R8 ;  /* 0x0000c40804005986 */ /* 0x0007e8000c101924 */
[----:B0-----:R-:W4:Y:S04]  /*14ff0*/  LDL.LU R10, [R1+0x6c] ;  /* 0x00006c00010a7983 */ /* 0x001f280000300800 */
[----:B-1----:R-:W5:Y:S04]  /*15000*/  LDL.LU R9, [R1+0x70] ;  /* 0x0000700001097983 */ /* 0x002f680000300800 */
[----:B---3--:R-:W3:Y:S01]  /*15010*/  LDL.LU R8, [R1+0x78] ;  /* 0x0000780001087983 */ /* 0x008ee20000300800 */
[----:B--2---:R-:W-:-:S05]  /*15020*/  FMUL R3, R3, R2 ;  /* 0x0000000203037220 */ /* 0x004fca0000400000 */
[----:B------:R-:W-:-:S05]  /*15030*/  F2FP.TF32.F32.PACK_B R3, R3 ;  /* 0x00000003ff03723e */ /* 0x000fca00024050ff */
[----:B------:R0:W-:Y:S04]  /*15040*/  @P0 STG.E desc[UR36][R6.64+0xc0], R3 ;  /* 0x0000c00306000986 */ /* 0x0001e8000c101924 */
[----:B0-----:R-:W2:Y:S01]  /*15050*/  LDL.LU R3, [R1+0x74] ;  /* 0x0000740001037983 */ /* 0x001ea20000300800 */
[C---:B------:R-:W-:Y:S02]  /*15060*/  ISETP.GT.AND P1, PT, R0.reuse, 0x31, P2 ;  /* 0x000000310000780c */ /* 0x040fe40001724270 */
[----:B------:R-:W-:Y:S01]  /*15070*/  ISETP.GT.AND P4, PT, R0, 0x38, P3 ;  /* 0x000000380000780c */ /* 0x000fe20001f84270 */
[-C--:B----4-:R-:W-:Y:S01]  /*15080*/  FMUL R10, R10, R2.reuse ;  /* 0x000000020a0a7220 */ /* 0x090fe20000400000 */
[C---:B------:R-:W-:Y:S01]  /*15090*/  ISETP.GT.AND P5, PT, R0.reuse, 0x39, P3 ;  /* 0x000000390000780c */ /* 0x040fe20001fa4270 */
[----:B-----5:R-:W-:Y:S01]  /*150a0*/  FMUL R9, R9, R2 ;  /* 0x0000000209097220 */ /* 0x020fe20000400000 */
[----:B------:R-:W-:-:S02]  /*150b0*/  ISETP.GT.AND P0, PT, R0, 0x38, P2 ;  /* 0x000000380000780c */ /* 0x000fc40001704270 */
[----:B------:R-:W-:Y:S01]  /*150c0*/  F2FP.TF32.F32.PACK_B R10, R10 ;  /* 0x0000000aff0a723e */ /* 0x000fe200024050ff */
[----:B---3--:R-:W-:Y:S01]  /*150d0*/  FMUL R8, R8, R2 ;  /* 0x0000000208087220 */ /* 0x008fe20000400000 */
[----:B------:R-:W-:-:S03]  /*150e0*/  F2FP.TF32.F32.PACK_B R9, R9 ;  /* 0x00000009ff09723e */ /* 0x000fc600024050ff */
[----:B------:R0:W-:Y:S01]  /*150f0*/  @P1 STG.E desc[UR36][R6.64+0xc4], R10 ;  /* 0x0000c40a06001986 */ /* 0x0001e2000c101924 */
[----:B------:R-:W-:-:S03]  /*15100*/  F2FP.TF32.F32.PACK_B R8, R8 ;  /* 0x00000008ff08723e */ /* 0x000fc600024050ff */
[----:B------:R1:W-:Y:S04]  /*15110*/  @P4 STG.E desc[UR36][R4.64+0xe0], R9 ;  /* 0x0000e00904004986 */ /* 0x0003e8000c101924 */
[----:B0-----:R-:W3:Y:S04]  /*15120*/  LDL.LU R10, [R1+0x80] ;  /* 0x00008000010a7983 */ /* 0x001ee80000300800 */
[----:B-1----:R-:W4:Y:S01]  /*15130*/  LDL.LU R9, [R1+0x84] ;  /* 0x0000840001097983 */ /* 0x002f220000300800 */
[----:B--2---:R-:W-:-:S05]  /*15140*/  FMUL R3, R3, R2 ;  /* 0x0000000203037220 */ /* 0x004fca0000400000 */
[----:B------:R-:W-:-:S05]  /*15150*/  F2FP.TF32.F32.PACK_B R3, R3 ;  /* 0x00000003ff03723e */ /* 0x000fca00024050ff */
[----:B------:R0:W-:Y:S04]  /*15160*/  @P5 STG.E desc[UR36][R4.64+0xe4], R3 ;  /* 0x0000e40304005986 */ /* 0x0001e8000c101924 */
[----:B------:R1:W-:Y:S04]  /*15170*/  @P0 STG.E desc[UR36][R6.64+0xe0], R8 ;  /* 0x0000e00806000986 */ /* 0x0003e8000c101924 */
[----:B0-----:R-:W2:Y:S04]  /*15180*/  LDL.LU R3, [R1+0x7c] ;  /* 0x00007c0001037983 */ /* 0x001ea80000300800 */
[----:B-1----:R-:W5:Y:S01]  /*15190*/  LDL.LU R8, [R1+0x88] ;  /* 0x0000880001087983 */ /* 0x002f620000300800 */
[----:B------:R-:W-:-:S02]  /*151a0*/  ISETP.GT.AND P1, PT, R0, 0x39, P2 ;  /* 0x000000390000780c */ /* 0x000fc40001724270 */
[----:B------:R-:W-:Y:S01]  /*151b0*/  ISETP.GT.AND P4, PT, R0, 0x40, P3 ;  /* 0x000000400000780c */ /* 0x000fe20001f84270 */
[-C--:B---3--:R-:W-:Y:S01]  /*151c0*/  FMUL R10, R10, R2.reuse ;  /* 0x000000020a0a7220 */ /* 0x088fe20000400000 */
[C---:B------:R-:W-:Y:S02]  /*151d0*/  ISETP.GT.AND P5, PT, R0.reuse, 0x41, P3 ;  /* 0x000000410000780c */ /* 0x040fe40001fa4270 */
[----:B------:R-:W-:Y:S01]  /*151e0*/  ISETP.GT.AND P0, PT, R0, 0x40, P2 ;  /* 0x000000400000780c */ /* 0x000fe20001704270 */
[----:B----4-:R-:W-:Y:S01]  /*151f0*/  FMUL R9, R9, R2 ;  /* 0x0000000209097220 */ /* 0x010fe20000400000 */
[----:B------:R-:W-:-:S04]  /*15200*/  F2FP.TF32.F32.PACK_B R10, R10 ;  /* 0x0000000aff0a723e */ /* 0x000fc800024050ff */
[----:B------:R-:W-:Y:S01]  /*15210*/  F2FP.TF32.F32.PACK_B R9, R9 ;  /* 0x00000009ff09723e */ /* 0x000fe200024050ff */
[-C--:B------:R-:W-:Y:S01]  /*15220*/  FMUL R11, R11, R2.reuse ;  /* 0x000000020b0b7220 */ /* 0x080fe20000400000 */
[----:B------:R-:W-:-:S04]  /*15230*/  FMUL R13, R13, R2 ;  /* 0x000000020d0d7220 */ /* 0x000fc80000400000 */
[----:B------:R-:W-:Y:S02]  /*15240*/  F2FP.TF32.F32.PACK_B R11, R11 ;  /* 0x0000000bff0b723e */ /* 0x000fe400024050ff */
[----:B------:R-:W-:Y:S01]  /*15250*/  F2FP.TF32.F32.PACK_B R13, R13 ;  /* 0x0000000dff0d723e */ /* 0x000fe200024050ff */
[----:B------:R-:W-:-:S05]  /*15260*/  FMUL R15, R15, R2 ;  /* 0x000000020f0f7220 */ /* 0x000fca0000400000 */
[----:B------:R-:W-:Y:S01]  /*15270*/  F2FP.TF32.F32.PACK_B R15, R15 ;  /* 0x0000000fff0f723e */ /* 0x000fe200024050ff */
[----:B------:R-:W-:-:S05]  /*15280*/  FMUL R19, R19, R2 ;  /* 0x0000000213137220 */ /* 0x000fca0000400000 */
[----:B------:R-:W-:Y:S01]  /*15290*/  F2FP.TF32.F32.PACK_B R19, R19 ;  /* 0x00000013ff13723e */ /* 0x000fe200024050ff */
[-C--:B--2---:R-:W-:Y:S01]  /*152a0*/  FMUL R3, R3, R2.reuse ;  /* 0x0000000203037220 */ /* 0x084fe20000400000 */
[----:B-----5:R-:W-:-:S04]  /*152b0*/  FMUL R8, R8, R2 ;  /* 0x0000000208087220 */ /* 0x020fc80000400000 */
[----:B------:R-:W-:Y:S02]  /*152c0*/  F2FP.TF32.F32.PACK_B R3, R3 ;  /* 0x00000003ff03723e */ /* 0x000fe400024050ff */
[----:B------:R-:W-:-:S03]  /*152d0*/  F2FP.TF32.F32.PACK_B R8, R8 ;  /* 0x00000008ff08723e */ /* 0x000fc600024050ff */
[----:B------:R0:W-:Y:S01]  /*152e0*/  @P1 STG.E desc[UR36][R6.64+0xe4], R3 ;  /* 0x0000e40306001986 */ /* 0x0001e2000c101924 */
[----:B------:R-:W-:-:S03]  /*152f0*/  ISETP.GT.AND P1, PT, R0, 0x41, P2 ;  /* 0x000000410000780c */ /* 0x000fc60001724270 */
[----:B------:R-:W-:Y:S01]  /*15300*/  @P4 STG.E desc[UR36][R4.64+0x100], R10 ;  /* 0x0001000a04004986 */ /* 0x000fe2000c101924 */
[----:B------:R-:W-:-:S03]  /*15310*/  ISETP.GT.AND P4, PT, R0, 0x48, P3 ;  /* 0x000000480000780c */ /* 0x000fc60001f84270 */
[----:B------:R-:W-:Y:S01]  /*15320*/  @P5 STG.E desc[UR36][R4.64+0x104], R9 ;  /* 0x0001040904005986 */ /* 0x000fe2000c101924 */
[----:B0-----:R-:W-:-:S03]  /*15330*/  FMUL R3, R235, R2 ;  /* 0x00000002eb037220 */ /* 0x001fc60000400000 */
[----:B------:R0:W-:Y:S02]  /*15340*/  @P0 STG.E desc[UR36][R6.64+0x100], R8 ;  /* 0x0001000806000986 */ /* 0x0001e4000c101924 */
[----:B------:R-:W-:Y:S01]  /*15350*/  F2FP.TF32.F32.PACK_B R3, R3 ;  /* 0x00000003ff03723e */ /* 0x000fe200024050ff */
[----:B0-----:R-:W-:Y:S01]  /*15360*/  FMUL R8, R234, R2 ;  /* 0x00000002ea087220 */ /* 0x001fe20000400000 */
[----:B------:R-:W-:-:S04]  /*15370*/  ISETP.GT.AND P5, PT, R0, 0x49, P3 ;  /* 0x000000490000780c */ /* 0x000fc80001fa4270 */
[----:B------:R-:W-:Y:S01]  /*15380*/  F2FP.TF32.F32.PACK_B R8, R8 ;  /* 0x00000008ff08723e */ /* 0x000fe200024050ff */
[----:B------:R0:W-:Y:S01]  /*15390*/  @P1 STG.E desc[UR36][R6.64+0x104], R3 ;  /* 0x0001040306001986 */ /* 0x0001e2000c101924 */
[C---:B------:R-:W-:Y:S01]  /*153a0*/  ISETP.GT.AND P0, PT, R0.reuse, 0x48, P2 ;  /* 0x000000480000780c */ /* 0x040fe20001704270 */
[-C--:B------:R-:W-:Y:S01]  /*153b0*/  FMUL R9, R233, R2.reuse ;  /* 0x00000002e9097220 */ /* 0x080fe20000400000 */
[C---:B------:R-:W-:Y:S01]  /*153c0*/  ISETP.GT.AND P1, PT, R0.reuse, 0x49, P2 ;  /* 0x000000490000780c */ /* 0x040fe20001724270 */
[----:B------:R-:W-:Y:S01]  /*153d0*/  @P4 STG.E desc[UR36][R4.64+0x120], R8 ;  /* 0x0001200804004986 */ /* 0x000fe2000c101924 */
[----:B------:R-:W-:Y:S01]  /*153e0*/  ISETP.GT.AND P4, PT, R0, 0x50, P3 ;  /* 0x000000500000780c */ /* 0x000fe20001f84270 */
[----:B------:R-:W-:Y:S01]  /*153f0*/  FMUL R10, R232, R2 ;  /* 0x00000002e80a7220 */ /* 0x000fe20000400000 */
[----:B------:R-:W-:-:S04]  /*15400*/  F2FP.TF32.F32.PACK_B R9, R9 ;  /* 0x00000009ff09723e */ /* 0x000fc800024050ff */
[----:B------:R-:W-:Y:S01]  /*15410*/  F2FP.TF32.F32.PACK_B R10, R10 ;  /* 0x0000000aff0a723e */ /* 0x000fe200024050ff */
[----:B------:R1:W-:Y:S01]  /*15420*/  @P5 STG.E desc[UR36][R4.64+0x124], R9 ;  /* 0x0001240904005986 */ /* 0x0003e2000c101924 */
[----:B------:R-:W-:-:S03]  /*15430*/  ISETP.GT.AND P5, PT, R0, 0x51, P3 ;  /* 0x000000510000780c */ /* 0x000fc60001fa4270 */
[----:B------:R-:W-:Y:S01]  /*15440*/  @P0 STG.E desc[UR36][R6.64+0x120], R10 ;  /* 0x0001200a06000986 */ /* 0x000fe2000c101924 */
[----:B------:R-:W-:-:S03]  /*15450*/  ISETP.GT.AND P0, PT, R0, 0x50, P2 ;  /* 0x000000500000780c */ /* 0x000fc60001704270 */
[----:B------:R2:W-:Y:S01]  /*15460*/  @P1 STG.E desc[UR36][R6.64+0x124], R11 ;  /* 0x0001240b06001986 */ /* 0x0005e2000c101924 */
[C---:B------:R-:W-:Y:S01]  /*15470*/  ISETP.GT.AND P1, PT, R0.reuse, 0x51, P2 ;  /* 0x000000510000780c */ /* 0x040fe20001724270 */
[-C--:B0-----:R-:W-:Y:S02]  /*15480*/  FMUL R3, R231, R2.reuse ;  /* 0x00000002e7037220 */ /* 0x081fe40000400000 */
[----:B------:R0:W-:Y:S01]  /*15490*/  @P4 STG.E desc[UR36][R4.64+0x140], R13 ;  /* 0x0001400d04004986 */ /* 0x0001e2000c101924 */
[----:B------:R-:W-:Y:S01]  /*154a0*/  ISETP.GT.AND P4, PT, R0, 0x58, P3 ;  /* 0x000000580000780c */ /* 0x000fe20001f84270 */
[-C--:B-1----:R-:W-:Y:S01]  /*154b0*/  FMUL R9, R230, R2.reuse ;  /* 0x00000002e6097220 */ /* 0x082fe20000400000 */
[----:B------:R-:W-:Y:S01]  /*154c0*/  F2FP.TF32.F32.PACK_B R3, R3 ;  /* 0x00000003ff03723e */ /* 0x000fe200024050ff */
[----:B--2---:R-:W-:-:S03]  /*154d0*/  FMUL R11, R229, R2 ;  /* 0x00000002e50b7220 */ /* 0x004fc60000400000 */
[----:B------:R-:W-:Y:S01]  /*154e0*/  F2FP.TF32.F32.PACK_B R9, R9 ;  /* 0x00000009ff09723e */ /* 0x000fe200024050ff */
[----:B------:R-:W-:Y:S01]  /*154f0*/  @P5 STG.E desc[UR36][R4.64+0x144], R15 ;  /* 0x0001440f04005986 */ /* 0x000fe2000c101924 */
[----:B------:R-:W-:-:S03]  /*15500*/  F2FP.TF32.F32.PACK_B R11, R11 ;  /* 0x0000000bff0b723e */ /* 0x000fc600024050ff */
[----:B------:R1:W-:Y:S01]  /*15510*/  @P0 STG.E desc[UR36][R6.64+0x140], R3 ;  /* 0x0001400306000986 */ /* 0x0003e2000c101924 */
[C---:B------:R-:W-:Y:S02]  /*15520*/  ISETP.GT.AND P5, PT, R0.reuse, 0x59, P3 ;  /* 0x000000590000780c */ /* 0x040fe40001fa4270 */
[C---:B------:R-:W-:Y:S01]  /*15530*/  ISETP.GT.AND P0, PT, R0.reuse, 0x58, P2 ;  /* 0x000000580000780c */ /* 0x040fe20001704270 */
[----:B------:R2:W-:Y:S01]  /*15540*/  @P1 STG.E desc[UR36][R6.64+0x144], R9 ;  /* 0x0001440906001986 */ /* 0x0005e2000c101924 */
[----:B------:R-:W-:Y:S01]  /*15550*/  ISETP.GT.AND P1, PT, R0, 0x59, P2 ;  /* 0x000000590000780c */ /* 0x000fe20001724270 */
[-C--:B0-----:R-:W-:Y:S02]  /*15560*/  FMUL R13, R228, R2.reuse ;  /* 0x00000002e40d7220 */ /* 0x081fe40000400000 */
[----:B------:R0:W-:Y:S01]  /*15570*/  @P4 STG.E desc[UR36][R4.64+0x160], R11 ;  /* 0x0001600b04004986 */ /* 0x0001e2000c101924 */
[----:B------:R-:W-:Y:S01]  /*15580*/  ISETP.GT.AND P4, PT, R0, 0x60, P3 ;  /* 0x000000600000780c */ /* 0x000fe20001f84270 */
[-C--:B-1----:R-:W-:Y:S01]  /*15590*/  FMUL R3, R227, R2.reuse ;  /* 0x00000002e3037220 */ /* 0x082fe20000400000 */
[----:B------:R-:W-:Y:S01]  /*155a0*/  F2FP.TF32.F32.PACK_B R13, R13 ;  /* 0x0000000dff0d723e */ /* 0x000fe200024050ff */
[----:B--2---:R-:W-:-:S03]  /*155b0*/  FMUL R9, R226, R2 ;  /* 0x00000002e2097220 */ /* 0x004fc60000400000 */
[----:B------:R-:W-:Y:S01]  /*155c0*/  F2FP.TF32.F32.PACK_B R3, R3 ;  /* 0x00000003ff03723e */ /* 0x000fe200024050ff */
[----:B------:R1:W-:Y:S01]  /*155d0*/  @P5 STG.E desc[UR36][R4.64+0x164], R13 ;  /* 0x0001640d04005986 */ /* 0x0003e2000c101924 */
[----:B------:R-:W-:-:S03]  /*155e0*/  F2FP.TF32.F32.PACK_B R9, R9 ;  /* 0x00000009ff09723e */ /* 0x000fc600024050ff */
[----:B------:R-:W-:Y:S01]  /*155f0*/  @P0 STG.E desc[UR36][R6.64+0x160], R19 ;  /* 0x0001601306000986 */ /* 0x000fe2000c101924 */
[C---:B------:R-:W-:Y:S02]  /*15600*/  ISETP.GT.AND P5, PT, R0.reuse, 0x61, P3 ;  /* 0x000000610000780c */ /* 0x040fe40001fa4270 */
[C---:B------:R-:W-:Y:S01]  /*15610*/  ISETP.GT.AND P0, PT, R0.reuse, 0x60, P2 ;  /* 0x000000600000780c */ /* 0x040fe20001704270 */
[----:B------:R2:W-:Y:S01]  /*15620*/  @P1 STG.E desc[UR36][R6.64+0x164], R3 ;  /* 0x0001640306001986 */ /* 0x0005e2000c101924 */
[C---:B------:R-:W-:Y:S01]  /*15630*/  ISETP.GT.AND P1, PT, R0.reuse, 0x61, P2 ;  /* 0x000000610000780c */ /* 0x040fe20001724270 */
[-C--:B0-----:R-:W-:Y:S02]  /*15640*/  FMUL R11, R225, R2.reuse ;  /* 0x00000002e10b7220 */ /* 0x081fe40000400000 */
[----:B------:R0:W-:Y:S01]  /*15650*/  @P4 STG.E desc[UR36][R4.64+0x180], R9 ;  /* 0x0001800904004986 */ /* 0x0001e2000c101924 */
[----:B------:R-:W-:Y:S01]  /*15660*/  ISETP.GT.AND P4, PT, R0, 0x68, P3 ;  /* 0x000000680000780c */ /* 0x000fe20001f84270 */
[-C--:B------:R-:W-:Y:S01]  /*15670*/  FMUL R15, R224, R2.reuse ;  /* 0x00000002e00f7220 */ /* 0x080fe20000400000 */
[-C--:B-1----:R-:W-:Y:S01]  /*15680*/  FMUL R13, R223, R2.reuse ;  /* 0x00000002df0d7220 */ /* 0x082fe20000400000 */
[----:B------:R-:W-:Y:S01]  /*15690*/  F2FP.TF32.F32.PACK_B R11, R11 ;  /* 0x0000000bff0b723e */ /* 0x000fe200024050ff */
[----:B--2---:R-:W-:-:S02]  /*156a0*/  FMUL R3, R222, R2 ;  /* 0x00000002de037220 */ /* 0x004fc40000400000 */
[----:B------:R-:W-:Y:S02]  /*156b0*/  F2FP.TF32.F32.PACK_B R15, R15 ;  /* 0x0000000fff0f723e */ /* 0x000fe400024050ff */
[----:B------:R-:W-:Y:S02]  /*156c0*/  F2FP.TF32.F32.PACK_B R13, R13 ;  /* 0x0000000dff0d723e */ /* 0x000fe400024050ff */
[----:B------:R-:W-:Y:S01]  /*156d0*/  F2FP.TF32.F32.PACK_B R3, R3 ;  /* 0x00000003ff03723e */ /* 0x000fe200024050ff */
[----:B------:R1:W-:Y:S01]  /*156e0*/  @P5 STG.E desc[UR36][R4.64+0x184], R11 ;  /* 0x0001840b04005986 */ /* 0x0003e2000c101924 */
[----:B------:R-:W-:-:S03]  /*156f0*/  ISETP.GT.AND P5, PT, R0, 0x69, P3 ;  /* 0x000000690000780c */ /* 0x000fc60001fa4270 */
[----:B------:R-:W-:Y:S01]  /*15700*/  @P0 STG.E desc[UR36][R6.64+0x180], R15 ;  /* 0x0001800f06000986 */ /* 0x000fe2000c101924 */
[C---:B------:R-:W-:Y:S01]  /*15710*/  ISETP.GT.AND P0, PT, R0.reuse, 0x68, P2 ;  /* 0x000000680000780c */ /* 0x040fe20001704270 */
[-C--:B0-----:R-:W-:Y:S02]  /*15720*/  FMUL R9, R221, R2.reuse ;  /* 0x00000002dd097220 */ /* 0x081fe40000400000 */
[----:B------:R0:W-:Y:S01]  /*15730*/  @P1 STG.E desc[UR36][R6.64+0x184], R13 ;  /* 0x0001840d06001986 */ /* 0x0001e2000c101924 */
[----:B------:R-:W-:Y:S01]  /*15740*/  ISETP.GT.AND P1, PT, R0, 0x69, P2 ;  /* 0x000000690000780c */ /* 0x000fe20001724270 */
[-C--:B------:R-:W-:Y:S02]  /*15750*/  FMUL R19, R220, R2.reuse ;  /* 0x00000002dc137220 */ /* 0x080fe40000400000 */
[----:B------:R2:W-:Y:S01]  /*15760*/  @P4 STG.E desc[UR36][R4.64+0x1a0], R3 ;  /* 0x0001a00304004986 */ /* 0x0005e2000c101924 */
[----:B------:R-:W-:Y:S01]  /*15770*/  ISETP.GT.AND P4, PT, R0, 0x70, P3 ;  /* 0x000000700000780c */ /* 0x000fe20001f84270 */
[----:B-1----:R-:W-:Y:S01]  /*15780*/  FMUL R11, R219, R2 ;  /* 0x00000002db0b7220 */ /* 0x002fe20000400000 */
[----:B------:R-:W-:-:S02]  /*15790*/  F2FP.TF32.F32.PACK_B R9, R9 ;  /* 0x00000009ff09723e */ /* 0x000fc400024050ff */
[----:B------:R-:W-:Y:S01]  /*157a0*/  F2FP.TF32.F32.PACK_B R19, R19 ;  /* 0x00000013ff13723e */ /* 0x000fe200024050ff */
[-C--:B0-----:R-:W-:Y:S01]  /*157b0*/  FMUL R13, R218, R2.reuse ;  /* 0x00000002da0d7220 */ /* 0x081fe20000400000 */
[----:B------:R-:W-:Y:S01]  /*157c0*/  F2FP.TF32.F32.PACK_B R11, R11 ;  /* 0x0000000bff0b723e */ /* 0x000fe200024050ff */
[----:B------:R0:W-:Y:S03]  /*157d0*/  @P5 STG.E desc[UR36][R4.64+0x1a4], R9 ;  /* 0x0001a40904005986 */ /* 0x0001e6000c101924 */
[----:B------:R-:W-:Y:S01]  /*157e0*/  F2FP.TF32.F32.PACK_B R13, R13 ;  /* 0x0000000dff0d723e */ /* 0x000fe200024050ff */
[----:B------:R-:W-:Y:S01]  /*157f0*/  @P0 STG.E desc[UR36][R6.64+0x1a0], R19 ;  /* 0x0001a01306000986 */ /* 0x000fe2000c101924 */
[C---:B------:R-:W-:Y:S02]  /*15800*/  ISETP.GT.AND P5, PT, R0.reuse, 0x71, P3 ;  /* 0x000000710000780c */ /* 0x040fe40001fa4270 */
[C---:B------:R-:W-:Y:S01]  /*15810*/  ISETP.GT.AND P0, PT, R0.reuse, 0x70, P2 ;  /* 0x000000700000780c */ /* 0x040fe20001704270 */
[----:B------:R1:W-:Y:S01]  /*15820*/  @P1 STG.E desc[UR36][R6.64+0x1a4], R11 ;  /* 0x0001a40b06001986 */ /* 0x0003e2000c101924 */
[----:B------:R-:W-:Y:S01]  /*15830*/  ISETP.GT.AND P1, PT, R0, 0x71, P2 ;  /* 0x000000710000780c */ /* 0x000fe20001724270 */
[----:B--2---:R-:W-:-:S02]  /*15840*/  FMUL R3, R217, R2 ;  /* 0x00000002d9037220 */ /* 0x004fc40000400000 */
[----:B------:R2:W-:Y:S01]  /*15850*/  @P4 STG.E desc[UR36][R4.64+0x1c0], R13 ;  /* 0x0001c00d04004986 */ /* 0x0005e2000c101924 */
[----:B------:R-:W-:Y:S01]  /*15860*/  ISETP.GT.AND P4, PT, R0, 0x78, P3 ;  /* 0x000000780000780c */ /* 0x000fe20001f84270 */
[-C--:B------:R-:W-:Y:S01]  /*15870*/  FMUL R15, R216, R2.reuse ;  /* 0x00000002d80f7220 */ /* 0x080fe20000400000 */
[-C--:B0-----:R-:W-:Y:S01]  /*15880*/  FMUL R9, R215, R2.reuse ;  /* 0x00000002d7097220 */ /* 0x081fe20000400000 */
[----:B------:R-:W-:Y:S01]  /*15890*/  F2FP.TF32.F32.PACK_B R3, R3 ;  /* 0x00000003ff03723e */ /* 0x000fe200024050ff */
[----:B-1----:R-:W-:Y:S02]  /*158a0*/  FMUL R11, R214, R2 ;  /* 0x00000002d60b7220 */ /* 0x002fe40000400000 */
[----:B------:R-:W-:Y:S02]  /*158b0*/  F2FP.TF32.F32.PACK_B R15, R15 ;  /* 0x0000000fff0f723e */ /* 0x000fe400024050ff */
[----:B------:R-:W-:Y:S02]  /*158c0*/  F2FP.TF32.F32.PACK_B R9, R9 ;  /* 0x00000009ff09723e */ /* 0x000fe400024050ff */
[----:B------:R-:W-:Y:S01]  /*158d0*/  F2FP.TF32.F32.PACK_B R11, R11 ;  /* 0x0000000bff0b723e */ /* 0x000fe200024050ff */
[----:B------:R0:W-:Y:S01]  /*158e0*/  @P5 STG.E desc[UR36][R4.64+0x1c4], R3 ;  /* 0x0001c40304005986 */ /* 0x0001e2000c101924 */
[----:B------:R-:W-:-:S03]  /*158f0*/  ISETP.GT.AND P5, PT, R0, 0x79, P3 ;  /* 0x000000790000780c */ /* 0x000fc60001fa4270 */
[----:B------:R-:W-:Y:S01]  /*15900*/  @P0 STG.E desc[UR36][R6.64+0x1c0], R15 ;  /* 0x0001c00f06000986 */ /* 0x000fe2000c101924 */
[C---:B------:R-:W-:Y:S01]  /*15910*/  ISETP.GT.AND P0, PT, R0.reuse, 0x78, P2 ;  /* 0x000000780000780c */ /* 0x040fe20001704270 */
[-C--:B--2---:R-:W-:Y:S02]  /*15920*/  FMUL R13, R213, R2.reuse ;  /* 0x00000002d50d7220 */ /* 0x084fe40000400000 */
[----:B------:R1:W-:Y:S01]  /*15930*/  @P1 STG.E desc[UR36][R6.64+0x1c4], R9 ;  /* 0x0001c40906001986 */ /* 0x0003e2000c101924 */
[----:B------:R-:W-:Y:S01]  /*15940*/  ISETP.GT.AND P1, PT, R0, 0x79, P2 ;  /* 0x000000790000780c */ /* 0x000fe20001724270 */
[-C--:B------:R-:W-:Y:S02]  /*15950*/  FMUL R19, R212, R2.reuse ;  /* 0x00000002d4137220 */ /* 0x080fe40000400000 */
[----:B------:R2:W-:Y:S01]  /*15960*/  @P4 STG.E desc[UR36][R4.64+0x1e0], R11 ;  /* 0x0001e00b04004986 */ /* 0x0005e2000c101924 */
[----:B------:R-:W-:Y:S01]  /*15970*/  ISETP.GT.AND P4, PT, R0, 0x80, P3 ;  /* 0x000000800000780c */ /* 0x000fe20001f84270 */
[----:B0-----:R-:W-:Y:S01]  /*15980*/  FMUL R3, R211, R2 ;  /* 0x00000002d3037220 */ /* 0x001fe20000400000 */
[----:B------:R-:W-:-:S02]  /*15990*/  F2FP.TF32.F32.PACK_B R13, R13 ;  /* 0x0000000dff0d723e */ /* 0x000fc400024050ff */
[----:B------:R-:W-:Y:S01]  /*159a0*/  F2FP.TF32.F32.PACK_B R19, R19 ;  /* 0x00000013ff13723e */ /* 0x000fe200024050ff */
[-C--:B-1----:R-:W-:Y:S01]  /*159b0*/  FMUL R9, R210, R2.reuse ;  /* 0x00000002d2097220 */ /* 0x082fe20000400000 */
        /* <DEDUP_REMOVED lines=204> */
[----:B------:R-:W-:Y:S01]  /*16680*/  ISETP.GT.AND P6, PT, R0, 0xe9, P3 ;  /* 0x000000e90000780c */ /* 0x000fe20001fc4270 */
[-C--:B0-----:R-:W-:Y:S01]  /*16690*/  FMUL R13, R159, R2.reuse ;  /* 0x000000029f0d7220 */ /* 0x081fe20000400000 */
[----:B------:R-:W-:Y:S01]  /*166a0*/  F2FP.TF32.F32.PACK_B R11, R11 ;  /* 0x0000000bff0b723e */ /* 0x000fe200024050ff */
[-C--:B-1----:R-:W-:Y:S01]  /*166b0*/  FMUL R3, R157, R2.reuse ;  /* 0x000000029d037220 */ /* 0x082fe20000400000 */
[----:B------:R-:W-:Y:S01]  /*166c0*/  F2FP.TF32.F32.PACK_B R15, R15 ;  /* 0x0000000fff0f723e */ /* 0x000fe200024050ff */
[----:B--2---:R-:W-:Y:S01]  /*166d0*/  FMUL R9, R156, R2 ;  /* 0x000000029c097220 */ /* 0x004fe20000400000 */
[----:B------:R-:W-:Y:S02]  /*166e0*/  F2FP.TF32.F32.PACK_B R13, R13 ;  /* 0x0000000dff0d723e */ /* 0x000fe400024050ff */
[----:B------:R-:W-:Y:S01]  /*166f0*/  F2FP.TF32.F32.PACK_B R3, R3 ;  /* 0x00000003ff03723e */ /* 0x000fe200024050ff */
[----:B------:R0:W-:Y:S01]  /*16700*/  @P5 STG.E desc[UR36][R4.64+0x384], R11 ;  /* 0x0003840b04005986 */ /* 0x0001e2000c101924 */
[----:B------:R-:W-:-:S03]  /*16710*/  F2FP.TF32.F32.PACK_B R9, R9 ;  /* 0x00000009ff09723e */ /* 0x000fc600024050ff */
[----:B------:R-:W-:Y:S01]  /*16720*/  @P0 STG.E desc[UR36][R6.64+0x380], R15 ;  /* 0x0003800f06000986 */ /* 0x000fe2000c101924 */
[----:B------:R-:W-:-:S03]  /*16730*/  ISETP.GT.AND P0, PT, R0, 0xe8, P2 ;  /* 0x000000e80000780c */ /* 0x000fc60001704270 */
[----:B------:R1:W-:Y:S01]  /*16740*/  @P1 STG.E desc[UR36][R6.64+0x384], R13 ;  /* 0x0003840d06001986 */ /* 0x0003e2000c101924 */
[----:B------:R-:W-:-:S03]  /*16750*/  ISETP.GT.AND P5, PT, R0, 0xe9, P2 ;  /* 0x000000e90000780c */ /* 0x000fc600017a4270 */
[----:B------:R2:W-:Y:S01]  /*16760*/  @P4 STG.E desc[UR36][R4.64+0x3a0], R3 ;  /* 0x0003a00304004986 */ /* 0x0005e2000c101924 */
[-C--:B------:R-:W-:Y:S01]  /*16770*/  FMUL R19, R155, R2.reuse ;  /* 0x000000029b137220 */ /* 0x080fe20000400000 */
[C---:B------:R-:W-:Y:S02]  /*16780*/  ISETP.GT.AND P4, PT, R0.reuse, 0xf1, P3 ;  /* 0x000000f10000780c */ /* 0x040fe40001f84270 */
[----:B------:R3:W-:Y:S01]  /*16790*/  @P6 STG.E desc[UR36][R4.64+0x3a4], R9 ;  /* 0x0003a40904006986 */ /* 0x0007e2000c101924 */
[----:B------:R-:W-:Y:S01]  /*167a0*/  ISETP.GT.AND P6, PT, R0, 0xf0, P3 ;  /* 0x000000f00000780c */ /* 0x000fe20001fc4270 */
[-C--:B0-----:R-:W-:Y:S01]  /*167b0*/  FMUL R11, R154, R2.reuse ;  /* 0x000000029a0b7220 */ /* 0x081fe20000400000 */
[-C--:B-1----:R-:W-:Y:S01]  /*167c0*/  FMUL R13, R153, R2.reuse ;  /* 0x00000002990d7220 */ /* 0x082fe20000400000 */
[----:B------:R-:W-:Y:S01]  /*167d0*/  F2FP.TF32.F32.PACK_B R19, R19 ;  /* 0x00000013ff13723e */ /* 0x000fe200024050ff */
[----:B--2---:R-:W-:Y:S02]  /*167e0*/  FMUL R3, R23, R2 ;  /* 0x0000000217037220 */ /* 0x004fe40000400000 */
[----:B------:R-:W-:-:S02]  /*167f0*/  F2FP.TF32.F32.PACK_B R11, R11 ;  /* 0x0000000bff0b723e */ /* 0x000fc400024050ff */
[----:B------:R-:W-:Y:S02]  /*16800*/  F2FP.TF32.F32.PACK_B R13, R13 ;  /* 0x0000000dff0d723e */ /* 0x000fe400024050ff */
[----:B------:R-:W-:Y:S01]  /*16810*/  F2FP.TF32.F32.PACK_B R3, R3 ;  /* 0x00000003ff03723e */ /* 0x000fe200024050ff */
[----:B------:R0:W-:Y:S04]  /*16820*/  @P0 STG.E desc[UR36][R6.64+0x3a0], R19 ;  /* 0x0003a01306000986 */ /* 0x0001e8000c101924 */
[----:B------:R1:W-:Y:S04]  /*16830*/  @P5 STG.E desc[UR36][R6.64+0x3a4], R11 ;  /* 0x0003a40b06005986 */ /* 0x0003e8000c101924 */
[----:B------:R-:W-:Y:S01]  /*16840*/  @P6 STG.E desc[UR36][R4.64+0x3c0], R13 ;  /* 0x0003c00d04006986 */ /* 0x000fe2000c101924 */
[----:B------:R-:W-:-:S03]  /*16850*/  ISETP.GT.AND P6, PT, R0, 0xf0, P2 ;  /* 0x000000f00000780c */ /* 0x000fc600017c4270 */
[----:B------:R2:W-:Y:S01]  /*16860*/  @P4 STG.E desc[UR36][R4.64+0x3c4], R3 ;  /* 0x0003c40304004986 */ /* 0x0005e2000c101924 */
[C---:B------:R-:W-:Y:S02]  /*16870*/  ISETP.GT.AND P4, PT, R0.reuse, 0xf8, P3 ;  /* 0x000000f80000780c */ /* 0x040fe40001f84270 */
[C---:B------:R-:W-:Y:S02]  /*16880*/  ISETP.GT.AND P3, PT, R0.reuse, 0xf9, P3 ;  /* 0x000000f90000780c */ /* 0x040fe40001f64270 */
[----:B------:R-:W-:Y:S01]  /*16890*/  ISETP.GT.AND P5, PT, R0, 0xf1, P2 ;  /* 0x000000f10000780c */ /* 0x000fe200017a4270 */
[-C--:B---3--:R-:W-:Y:S01]  /*168a0*/  FMUL R9, R22, R2.reuse ;  /* 0x0000000216097220 */ /* 0x088fe20000400000 */
[-C--:B------:R-:W-:Y:S01]  /*168b0*/  FMUL R15, R21, R2.reuse ;  /* 0x00000002150f7220 */ /* 0x080fe20000400000 */
[-C--:B0-----:R-:W-:Y:S01]  /*168c0*/  FMUL R19, R20, R2.reuse ;  /* 0x0000000214137220 */ /* 0x081fe20000400000 */
[----:B------:R-:W-:Y:S01]  /*168d0*/  FMUL R21, R18, R2 ;  /* 0x0000000212157220 */ /* 0x000fe20000400000 */
[----:B------:R-:W-:Y:S01]  /*168e0*/  USHF.L.U32 UR12, UR8, 0x9, URZ ;  /* 0x00000009080c7899 */ /* 0x000fe2000800063f */
[----:B------:R-:W-:-:S02]  /*168f0*/  F2FP.TF32.F32.PACK_B R9, R9 ;  /* 0x00000009ff09723e */ /* 0x000fc400024050ff */
[----:B------:R-:W-:Y:S01]  /*16900*/  F2FP.TF32.F32.PACK_B R15, R15 ;  /* 0x0000000fff0f723e */ /* 0x000fe200024050ff */
[----:B------:R-:W-:Y:S01]  /*16910*/  USHF.L.U64.HI UR11, UR8, 0x9, UR9 ;  /* 0x00000009080b7899 */ /* 0x000fe20008010209 */
[----:B------:R-:W-:Y:S01]  /*16920*/  F2FP.TF32.F32.PACK_B R19, R19 ;  /* 0x00000013ff13723e */ /* 0x000fe200024050ff */
[----:B------:R-:W-:Y:S01]  /*16930*/  @P3 IMAD.MOV.U32 R10, RZ, RZ, R4 ;  /* 0x000000ffff0a3224 */ /* 0x000fe200078e0004 */
[----:B------:R-:W-:Y:S01]  /*16940*/  F2FP.TF32.F32.PACK_B R21, R21 ;  /* 0x00000015ff15723e */ /* 0x000fe200024050ff */
[----:B-1----:R-:W-:Y:S01]  /*16950*/  @P3 IMAD.MOV.U32 R11, RZ, RZ, R5 ;  /* 0x000000ffff0b3224 */ /* 0x002fe200078e0005 */
[----:B------:R0:W-:Y:S01]  /*16960*/  @P6 STG.E desc[UR36][R6.64+0x3c0], R9 ;  /* 0x0003c00906006986 */ /* 0x0001e2000c101924 */
[----:B--2---:R-:W-:-:S03]  /*16970*/  IMAD.U32 R3, RZ, RZ, UR12 ;  /* 0x0000000cff037e24 */ /* 0x004fc6000f8e00ff */
[----:B------:R-:W-:Y:S01]  /*16980*/  @P5 STG.E desc[UR36][R6.64+0x3c4], R15 ;  /* 0x0003c40f06005986 */ /* 0x000fe2000c101924 */
[----:B------:R-:W-:-:S03]  /*16990*/  ISETP.GT.AND P1, PT, R158, 0x80, PT ;  /* 0x000000809e00780c */ /* 0x000fc60003f24270 */
[----:B------:R1:W-:Y:S01]  /*169a0*/  @P4 STG.E desc[UR36][R4.64+0x3e0], R19 ;  /* 0x0003e01304004986 */ /* 0x0003e2000c101924 */
[C---:B------:R-:W-:Y:S02]  /*169b0*/  ISETP.GT.AND P4, PT, R0.reuse, 0xf8, P2 ;  /* 0x000000f80000780c */ /* 0x040fe40001784270 */
[----:B------:R-:W-:Y:S01]  /*169c0*/  ISETP.GT.AND P2, PT, R0, 0xf9, P2 ;  /* 0x000000f90000780c */ /* 0x000fe20001744270 */
[----:B------:R2:W-:Y:S01]  /*169d0*/  @P3 STG.E desc[UR36][R10.64+0x3e4], R21 ;  /* 0x0003e4150a003986 */ /* 0x0005e2000c101924 */
[----:B0-----:R-:W-:Y:S01]  /*169e0*/  IMAD.U32 R9, RZ, RZ, UR11 ;  /* 0x0000000bff097e24 */ /* 0x001fe2000f8e00ff */
[----:B------:R-:W-:Y:S01]  /*169f0*/  IADD3 R8, P3, P6, R4, UR5, R3 ;  /* 0x0000000504087c10 */ /* 0x000fe2000fe7e003 */
[-C--:B------:R-:W-:Y:S01]  /*16a00*/  FMUL R23, R14, R2.reuse ;  /* 0x000000020e177220 */ /* 0x080fe20000400000 */
[-C--:B------:R-:W-:Y:S01]  /*16a10*/  FMUL R13, R12, R2.reuse ;  /* 0x000000020c0d7220 */ /* 0x080fe20000400000 */
[----:B------:R-:W-:Y:S02]  /*16a20*/  ISETP.GT.AND P5, PT, R0, RZ, P1 ;  /* 0x000000ff0000720c */ /* 0x000fe40000fa4270 */
[----:B------:R-:W-:Y:S01]  /*16a30*/  IADD3.X R9, R5, UR4, R9, P3, P6 ;  /* 0x0000000405097c10 */ /* 0x000fe20009fec409 */
[----:B------:R-:W-:Y:S01]  /*16a40*/  FMUL R3, R24, R2 ;  /* 0x0000000218037220 */ /* 0x000fe20000400000 */
[----:B------:R-:W-:-:S02]  /*16a50*/  ISETP.GT.AND P3, PT, R0, 0x1, P1 ;  /* 0x000000010000780c */ /* 0x000fc40000f64270 */
[----:B------:R-:W-:Y:S01]  /*16a60*/  F2FP.TF32.F32.PACK_B R23, R23 ;  /* 0x00000017ff17723e */ /* 0x000fe200024050ff */
[----:B------:R-:W-:Y:S01]  /*16a70*/  FMUL R25, R25, R2 ;  /* 0x0000000219197220 */ /* 0x000fe20000400000 */
[----:B-1----:R-:W-:Y:S02]  /*16a80*/  IADD3 R4, P6, R4, UR12, RZ ;  /* 0x0000000c04047c10 */ /* 0x002fe4000ffde0ff */
[----:B------:R-:W-:Y:S02]  /*16a90*/  F2FP.TF32.F32.PACK_B R13, R13 ;  /* 0x0000000dff0d723e */ /* 0x000fe400024050ff */
[----:B------:R-:W-:Y:S01]  /*16aa0*/  ISETP.GT.AND P0, PT, R158, 0x88, PT ;  /* 0x000000889e00780c */ /* 0x000fe20003f04270 */
[----:B------:R-:W-:Y:S01]  /*16ab0*/  @P4 STG.E desc[UR36][R6.64+0x3e0], R23 ;  /* 0x0003e01706004986 */ /* 0x000fe2000c101924 */
[----:B------:R-:W-:Y:S02]  /*16ac0*/  IADD3.X R5, R5, UR11, RZ, P6, !PT ;  /* 0x0000000b05057c10 */ /* 0x000fe4000b7fe4ff */
[----:B------:R-:W-:Y:S01]  /*16ad0*/  F2FP.TF32.F32.PACK_B R3, R3 ;  /* 0x00000003ff03723e */ /* 0x000fe200024050ff */
[----:B------:R-:W-:Y:S01]  /*16ae0*/  @P2 STG.E desc[UR36][R6.64+0x3e4], R13 ;  /* 0x0003e40d06002986 */ /* 0x000fe2000c101924 */
[----:B------:R-:W-:-:S02]  /*16af0*/  F2FP.TF32.F32.PACK_B R25, R25 ;  /* 0x00000019ff19723e */ /* 0x000fc400024050ff */
[----:B------:R-:W-:Y:S01]  /*16b00*/  ISETP.GT.AND P2, PT, R0, RZ, P0 ;  /* 0x000000ff0000720c */ /* 0x000fe20000744270 */
[----:B------:R0:W-:Y:S01]  /*16b10*/  @P5 STG.E desc[UR36][R4.64], R3 ;  /* 0x0000000304005986 */ /* 0x0001e2000c101924 */
[-C--:B------:R-:W-:Y:S01]  /*16b20*/  FMUL R15, R26, R2.reuse ;  /* 0x000000021a0f7220 */ /* 0x080fe20000400000 */
[----:B------:R-:W-:Y:S02]  /*16b30*/  ISETP.GT.AND P4, PT, R0, 0x1, P0 ;  /* 0x000000010000780c */ /* 0x000fe40000784270 */
[----:B--2---:R-:W-:Y:S01]  /*16b40*/  IADD3 R10, P5, R4, UR5, RZ ;  /* 0x00000005040a7c10 */ /* 0x004fe2000ffbe0ff */
[----:B------:R-:W-:Y:S01]  /*16b50*/  @P3 STG.E desc[UR36][R4.64+0x4], R25 ;  /* 0x0000041904003986 */ /* 0x000fe2000c101924 */
[----:B------:R-:W-:Y:S01]  /*16b60*/  ISETP.GT.AND P3, PT, R0, 0x8, P1 ;  /* 0x000000080000780c */ /* 0x000fe20000f64270 */
[-C--:B------:R-:W-:Y:S01]  /*16b70*/  FMUL R27, R27, R2.reuse ;  /* 0x000000021b1b7220 */ /* 0x080fe20000400000 */
[----:B------:R-:W-:Y:S02]  /*16b80*/  F2FP.TF32.F32.PACK_B R15, R15 ;  /* 0x0000000fff0f723e */ /* 0x000fe400024050ff */
[----:B------:R-:W-:Y:S01]  /*16b90*/  IADD3.X R11, R5, UR4, RZ, P5, !PT ;  /* 0x00000004050b7c10 */ /* 0x000fe2000affe4ff */
[----:B0-----:R-:W-:Y:S01]  /*16ba0*/  FMUL R3, R28, R2 ;  /* 0x000000021c037220 */ /* 0x001fe20000400000 */
[----:B------:R-:W-:-:S02]  /*16bb0*/  F2FP.TF32.F32.PACK_B R27, R27 ;  /* 0x0000001bff1b723e */ /* 0x000fc400024050ff */
[C---:B------:R-:W-:Y:S01]  /*16bc0*/  ISETP.GT.AND P5, PT, R0.reuse, 0x9, P1 ;  /* 0x000000090000780c */ /* 0x040fe20000fa4270 */
[----:B------:R-:W-:Y:S01]  /*16bd0*/  @P2 STG.E desc[UR36][R10.64], R15 ;  /* 0x0000000f0a002986 */ /* 0x000fe2000c101924 */
[----:B------:R-:W-:Y:S02]  /*16be0*/  F2FP.TF32.F32.PACK_B R3, R3 ;  /* 0x00000003ff03723e */ /* 0x000fe400024050ff */
[----:B------:R-:W-:Y:S01]  /*16bf0*/  ISETP.GT.AND P2, PT, R0, 0x8, P0 ;  /* 0x000000080000780c */ /* 0x000fe20000744270 */
[-C--:B------:R-:W-:Y:S01]  /*16c00*/  FMUL R29, R29, R2.reuse ;  /* 0x000000021d1d7220 */ /* 0x080fe20000400000 */
[----:B------:R0:W-:Y:S01]  /*16c10*/  @P4 STG.E desc[UR36][R10.64+0x4], R27 ;  /* 0x0000041b0a004986 */ /* 0x0001e2000c101924 */
[----:B------:R-:W-:Y:S01]  /*16c20*/  FMUL R13, R30, R2 ;  /* 0x000000021e0d7220 */ /* 0x000fe20000400000 */
[----:B------:R-:W-:Y:S02]  /*16c30*/  IADD3 R6, P4, R4, UR5, RZ ;  /* 0x0000000504067c10 */ /* 0x000fe4000ff9e0ff */
[----:B------:R1:W-:Y:S01]  /*16c40*/  @P3 STG.E desc[UR36][R4.64+0x20], R3 ;  /* 0x0000200304003986 */ /* 0x0003e2000c101924 */
[----:B------:R-:W-:-:S02]  /*16c50*/  ISETP.GT.AND P3, PT, R0, 0x9, P0 ;  /* 0x000000090000780c */ /* 0x000fc40000764270 */
[----:B------:R-:W-:Y:S01]  /*16c60*/  F2FP.TF32.F32.PACK_B R29, R29 ;  /* 0x0000001dff1d723e */ /* 0x000fe200024050ff */
[----:B------:R-:W-:Y:S01]  /*16c70*/  FMUL R31, R31, R2 ;  /* 0x000000021f1f7220 */ /* 0x000fe20000400000 */
[----:B------:R-:W-:Y:S02]  /*16c80*/  F2FP.TF32.F32.PACK_B R13, R13 ;  /* 0x0000000dff0d723e */ /* 0x000fe400024050ff */
[----:B------:R-:W-:Y:S01]  /*16c90*/  IADD3.X R7, R5, UR4, RZ, P4, !PT ;  /* 0x0000000405077c10 */ /* 0x000fe2000a7fe4ff */
[----:B------:R-:W-:Y:S01]  /*16ca0*/  @P5 STG.E desc[UR36][R4.64+0x24], R29 ;  /* 0x0000241d04005986 */ /* 0x000fe2000c101924 */
[----:B------:R-:W-:-:S03]  /*16cb0*/  F2FP.TF32.F32.PACK_B R31, R31 ;  /* 0x0000001fff1f723e */ /* 0x000fc600024050ff */
[----:B------:R2:W-:Y:S01]  /*16cc0*/  @P2 STG.E desc[UR36][R6.64+0x20], R13 ;  /* 0x0000200d06002986 */ /* 0x0005e2000c101924 */
[C---:B------:R-:W-:Y:S02]  /*16cd0*/  ISETP.GT.AND P2, PT, R0.reuse, 0x10, P0 ;  /* 0x000000100000780c */ /* 0x040fe40000744270 */
[C---:B------:R-:W-:Y:S01]  /*16ce0*/  ISETP.GT.AND P4, PT, R0.reuse, 0x10, P1 ;  /* 0x000000100000780c */ /* 0x040fe20000f84270 */
[----:B------:R-:W-:Y:S01]  /*16cf0*/  @P3 STG.E desc[UR36][R8.64+0x24], R31 ;  /* 0x0000241f08003986 */ /* 0x000fe2000c101924 */
[----:B------:R-:W-:Y:S01]  /*16d00*/  ISETP.GT.AND P5, PT, R0, 0x11, P1 ;  /* 0x000000110000780c */ /* 0x000fe20000fa4270 */
[-C--:B0-----:R-:W-:Y:S01]  /*16d10*/  FMUL R11, R32, R2.reuse ;  /* 0x00000002200b7220 */ /* 0x081fe20000400000 */
[----:B------:R-:W-:Y:S01]  /*16d20*/  ISETP.GT.AND P3, PT, R0, 0x11, P0 ;  /* 0x000000110000780c */ /* 0x000fe20000764270 */
[-C--:B------:R-:W-:Y:S01]  /*16d30*/  FMUL R33, R33, R2.reuse ;  /* 0x0000000221217220 */ /* 0x080fe20000400000 */
[----:B-1----:R-:W-:Y:S02]  /*16d40*/  FMUL R3, R34, R2 ;  /* 0x0000000222037220 */ /* 0x002fe40000400000 */
[----:B------:R-:W-:-:S02]  /*16d50*/  F2FP.TF32.F32.PACK_B R11, R11 ;  /* 0x0000000bff0b723e */ /* 0x000fc400024050ff */
[----:B------:R-:W-:Y:S01]  /*16d60*/  F2FP.TF32.F32.PACK_B R33, R33 ;  /* 0x00000021ff21723e */ /* 0x000fe200024050ff */
[----:B--2---:R-:W-:Y:S01]  /*16d70*/  @P2 IMAD.MOV.U32 R6, RZ, RZ, R8 ;  /* 0x000000ffff062224 */ /* 0x004fe200078e0008 */
[----:B------:R-:W-:Y:S01]  /*16d80*/  F2FP.TF32.F32.PACK_B R3, R3 ;  /* 0x00000003ff03723e */ /* 0x000fe200024050ff */
[----:B------:R-:W-:Y:S02]  /*16d90*/  @P2 IMAD.MOV.U32 R7, RZ, RZ, R9 ;  /* 0x000000ffff072224 */ /* 0x000fe400078e0009 */
[----:B------:R-:W-:Y:S01]  /*16da0*/  FMUL R35, R35, R2 ;  /* 0x0000000223237220 */ /* 0x000fe20000400000 */
[----:B------:R-:W-:Y:S04]  /*16db0*/  @P4 STG.E desc[UR36][R4.64+0x40], R11 ;  /* 0x0000400b04004986 */ /* 0x000fe8000c101924 */
[----:B------:R-:W-:Y:S01]  /*16dc0*/  @P5 STG.E desc[UR36][R4.64+0x44], R33 ;  /* 0x0000442104005986 */ /* 0x000fe2000c101924 */
[----:B------:R-:W-:-:S03]  /*16dd0*/  F2FP.TF32.F32.PACK_B R35, R35 ;  /* 0x00000023ff23723e */ /* 0x000fc600024050ff */
[----:B------:R0:W-:Y:S01]  /*16de0*/  @P2 STG.E desc[UR36][R6.64+0x40], R3 ;  /* 0x0000400306002986 */ /* 0x0001e2000c101924 */
[C---:B------:R-:W-:Y:S02]  /*16df0*/  ISETP.GT.AND P2, PT, R0.reuse, 0x18, P0 ;  /* 0x000000180000780c */ /* 0x040fe40000744270 */
[C---:B------:R-:W-:Y:S02]  /*16e00*/  ISETP.GT.AND P4, PT, R0.reuse, 0x18, P1 ;  /* 0x000000180000780c */ /* 0x040fe40000f84270 */
[----:B------:R-:W-:Y:S02]  /*16e10*/  ISETP.GT.AND P5, PT, R0, 0x19, P1 ;  /* 0x000000190000780c */ /* 0x000fe40000fa4270 */
[----:B0-----:R-:W-:Y:S01]  /*16e20*/  @P3 MOV R6, R8 ;  /* 0x0000000800063202 */ /* 0x001fe20000000f00 */
[----:B------:R-:W-:Y:S02]  /*16e30*/  @P3 IMAD.MOV.U32 R7, RZ, RZ, R9 ;  /* 0x000000ffff073224 */ /* 0x000fe400078e0009 */
[-C--:B------:R-:W-:Y:S01]  /*16e40*/  FMUL R13, R36, R2.reuse ;  /* 0x00000002240d7220 */ /* 0x080fe20000400000 */
[----:B------:R-:W-:-:S02]  /*16e50*/  FMUL R37, R37, R2 ;  /* 0x0000000225257220 */ /* 0x000fc40000400000 */
[----:B------:R0:W-:Y:S01]  /*16e60*/  @P3 STG.E desc[UR36][R6.64+0x44], R35 ;  /* 0x0000442306003986 */ /* 0x0001e2000c101924 */
[----:B------:R-:W-:Y:S01]  /*16e70*/  ISETP.GT.AND P3, PT, R0, 0x19, P0 ;  /* 0x000000190000780c */ /* 0x000fe20000764270 */
[-C--:B------:R-:W-:Y:S01]  /*16e80*/  FMUL R11, R38, R2.reuse ;  /* 0x00000002260b7220 */ /* 0x080fe20000400000 */
[----:B------:R-:W-:Y:S02]  /*16e90*/  F2FP.TF32.F32.PACK_B R13, R13 ;  /* 0x0000000dff0d723e */ /* 0x000fe400024050ff */
[----:B------:R-:W-:Y:S01]  /*16ea0*/  F2FP.TF32.F32.PACK_B R37, R37 ;  /* 0x00000025ff25723e */ /* 0x000fe200024050ff */
[----:B------:R-:W-:Y:S01]  /*16eb0*/  FMUL R39, R39, R2 ;  /* 0x0000000227277220 */ /* 0x000fe20000400000 */
[----:B------:R-:W-:Y:S01]  /*16ec0*/  F2FP.TF32.F32.PACK_B R11, R11 ;  /* 0x0000000bff0b723e */ /* 0x000fe200024050ff */
[----:B------:R-:W-:Y:S01]  /*16ed0*/  @P4 STG.E desc[UR36][R4.64+0x60], R13 ;  /* 0x0000600d04004986 */ /* 0x000fe2000c101924 */
[----:B0-----:R-:W-:Y:S02]  /*16ee0*/  @P2 IMAD.MOV.U32 R6, RZ, RZ, R8 ;  /* 0x000000ffff062224 */ /* 0x001fe400078e0008 */
[----:B------:R-:W-:Y:S01]  /*16ef0*/  @P2 IMAD.MOV.U32 R7, RZ, RZ, R9 ;  /* 0x000000ffff072224 */ /* 0x000fe200078e0009 */
[----:B------:R-:W-:Y:S01]  /*16f00*/  @P5 STG.E desc[UR36][R4.64+0x64], R37 ;  /* 0x0000642504005986 */ /* 0x000fe2000c101924 */
[----:B------:R-:W-:-:S03]  /*16f10*/  F2FP.TF32.F32.PACK_B R39, R39 ;  /* 0x00000027ff27723e */ /* 0x000fc600024050ff */
[----:B------:R0:W-:Y:S01]  /*16f20*/  @P2 STG.E desc[UR36][R6.64+0x60], R11 ;  /* 0x0000600b06002986 */ /* 0x0001e2000c101924 */
[C---:B------:R-:W-:Y:S02]  /*16f30*/  ISETP.GT.AND P2, PT, R0.reuse, 0x20, P0 ;  /* 0x000000200000780c */ /* 0x040fe40000744270 */
[C---:B------:R-:W-:Y:S02]  /*16f40*/  ISETP.GT.AND P4, PT, R0.reuse, 0x20, P1 ;  /* 0x000000200000780c */ /* 0x040fe40000f84270 */
[----:B------:R-:W-:Y:S01]  /*16f50*/  ISETP.GT.AND P5, PT, R0, 0x21, P1 ;  /* 0x000000210000780c */ /* 0x000fe20000fa4270 */
[----:B0-----:R-:W-:Y:S02]  /*16f60*/  @P3 IMAD.MOV.U32 R6, RZ, RZ, R8 ;  /* 0x000000ffff063224 */ /* 0x001fe400078e0008 */
        /* <DEDUP_REMOVED lines=51> */
[----:B0-----:R-:W-:Y:S01]  /*172a0*/  @P2 IMAD.MOV.U32 R6, RZ, RZ, R8 ;  /* 0x000000ffff062224 */ /* 0x001fe200078e0008 */
[----:B------:R-:W-:-:S02]  /*172b0*/  @P2 MOV R7, R9 ;  /* 0x0000000900072202 */ /* 0x000fc40000000f00 */
        /* <DEDUP_REMOVED lines=78> */
[----:B0-----:R-:W-:Y:S01]  /*177a0*/  @P2 MOV R6, R8 ;  /* 0x0000000800062202 */ /* 0x001fe20000000f00 */
[----:B------:R-:W-:-:S02]  /*177b0*/  @P2 IMAD.MOV.U32 R7, RZ, RZ, R9 ;  /* 0x000000ffff072224 */ /* 0x000fc400078e0009 */
        /* <DEDUP_REMOVED lines=66> */
[----:B0-----:R-:W-:Y:S01]  /*17be0*/  @P3 IMAD.MOV.U32 R6, RZ, RZ, R8 ;  /* 0x000000ffff063224 */ /* 0x001fe200078e0008 */
[----:B------:R-:W-:Y:S01]  /*17bf0*/  @P3 MOV R7, R9 ;  /* 0x0000000900073202 */ /* 0x000fe20000000f00 */
[-C--:B------:R-:W-:Y:S01]  /*17c00*/  FMUL R11, R80, R2.reuse ;  /* 0x00000002500b7220 */ /* 0x080fe20000400000 */
[----:B------:R-:W-:-:S03]  /*17c10*/  FMUL R81, R81, R2 ;  /* 0x0000000251517220 */ /* 0x000fc60000400000 */
        /* <DEDUP_REMOVED lines=196> */
[-C--:B------:R-:W-:Y:S01]  /*18860*/  FMUL R13, R120, R2.reuse ;  /* 0x00000002780d7220 */ /* 0x080fe20000400000 */
[----:B0-----:R-:W-:Y:S02]  /*18870*/  @P3 IMAD.MOV.U32 R6, RZ, RZ, R8 ;  /* 0x000000ffff063224 */ /* 0x001fe400078e0008 */
[----:B------:R-:W-:Y:S02]  /*18880*/  @P3 IMAD.MOV.U32 R7, RZ, RZ, R9 ;  /* 0x000000ffff073224 */ /* 0x000fe400078e0009 */
[-C--:B------:R-:W-:Y:S01]  /*18890*/  FMUL R121, R121, R2.reuse ;  /* 0x0000000279797220 */ /* 0x080fe20000400000 */
[----:B------:R-:W-:-:S02]  /*188a0*/  FMUL R11, R122, R2 ;  /* 0x000000027a0b7220 */ /* 0x000fc40000400000 */
[----:B------:R0:W-:Y:S01]  /*188b0*/  @P3 STG.E desc[UR36][R6.64+0x2e4], R119 ;  /* 0x0002e47706003986 */ /* 0x0001e2000c101924 */
[C---:B------:R-:W-:Y:S02]  /*188c0*/  ISETP.GT.AND P3, PT, R0.reuse, 0xc1, P0 ;  /* 0x000000c10000780c */ /* 0x040fe40000764270 */
[----:B------:R-:W-:Y:S02]  /*188d0*/  F2FP.TF32.F32.PACK_B R13, R13 ;  /* 0x0000000dff0d723e */ /* 0x000fe400024050ff */
[----:B------:R-:W-:Y:S01]  /*188e0*/  F2FP.TF32.F32.PACK_B R121, R121 ;  /* 0x00000079ff79723e */ /* 0x000fe200024050ff */
[-C--:B------:R-:W-:Y:S01]  /*188f0*/  FMUL R123, R123, R2.reuse ;  /* 0x000000027b7b7220 */ /* 0x080fe20000400000 */
[----:B------:R-:W-:Y:S01]  /*18900*/  F2FP.TF32.F32.PACK_B R11, R11 ;  /* 0x0000000bff0b723e */ /* 0x000fe200024050ff */
[----:B------:R-:W-:Y:S01]  /*18910*/  @P4 STG.E desc[UR36][R4.64+0x300], R13 ;  /* 0x0003000d04004986 */ /* 0x000fe2000c101924 */
[----:B0-----:R-:W-:Y:S02]  /*18920*/  @P2 IMAD.MOV.U32 R6, RZ, RZ, R8 ;  /* 0x000000ffff062224 */ /* 0x001fe400078e0008 */
[----:B------:R-:W-:Y:S01]  /*18930*/  @P2 IMAD.MOV.U32 R7, RZ, RZ, R9 ;  /* 0x000000ffff072224 */ /* 0x000fe200078e0009 */
[----:B------:R-:W-:Y:S01]  /*18940*/  @P5 STG.E desc[UR36][R4.64+0x304], R121 ;  /* 0x0003047904005986 */ /* 0x000fe2000c101924 */
[----:B------:R-:W-:Y:S01]  /*18950*/  ISETP.GT.AND P4, PT, R0, 0xc8, P1 ;  /* 0x000000c80000780c */ /* 0x000fe20000f84270 */
[----:B------:R-:W-:Y:S01]  /*18960*/  FMUL R3, R124, R2 ;  /* 0x000000027c037220 */ /* 0x000fe20000400000 */
[----:B------:R-:W-:Y:S01]  /*18970*/  F2FP.TF32.F32.PACK_B R123, R123 ;  /* 0x0000007bff7b723e */ /* 0x000fe200024050ff */
[----:B------:R0:W-:Y:S01]  /*18980*/  @P2 STG.E desc[UR36][R6.64+0x300], R11 ;  /* 0x0003000b06002986 */ /* 0x0001e2000c101924 */
[----:B------:R-:W-:-:S02]  /*18990*/  ISETP.GT.AND P2, PT, R0, 0xc8, P0 ;  /* 0x000000c80000780c */ /* 0x000fc40000744270 */
[----:B------:R-:W-:Y:S01]  /*189a0*/  ISETP.GT.AND P5, PT, R0, 0xc9, P1 ;  /* 0x000000c90000780c */ /* 0x000fe20000fa4270 */
[-C--:B------:R-:W-:Y:S01]  /*189b0*/  FMUL R125, R125, R2.reuse ;  /* 0x000000027d7d7220 */ /* 0x080fe20000400000 */
[----:B------:R-:W-:Y:S01]  /*189c0*/  F2FP.TF32.F32.PACK_B R3, R3 ;  /* 0x00000003ff03723e */ /* 0x000fe200024050ff */
[----:B0-----:R-:W-:Y:S02]  /*189d0*/  @P3 IMAD.MOV.U32 R6, RZ, RZ, R8 ;  /* 0x000000ffff063224 */ /* 0x001fe400078e0008 */
[----:B------:R-:W-:Y:S02]  /*189e0*/  @P3 IMAD.MOV.U32 R7, RZ, RZ, R9 ;  /* 0x000000ffff073224 */ /* 0x000fe400078e0009 */
[----:B------:R-:W-:-:S03]  /*189f0*/  FMUL R13, R126, R2 ;  /* 0x000000027e0d7220 */ /* 0x000fc60000400000 */
[----:B------:R0:W-:Y:S01]  /*18a00*/  @P3 STG.E desc[UR36][R6.64+0x304], R123 ;  /* 0x0003047b06003986 */ /* 0x0001e2000c101924 */
[C---:B------:R-:W-:Y:S02]  /*18a10*/  ISETP.GT.AND P3, PT, R0.reuse, 0xc9, P0 ;  /* 0x000000c90000780c */ /* 0x040fe40000764270 */
[----:B------:R-:W-:Y:S01]  /*18a20*/  F2FP.TF32.F32.PACK_B R125, R125 ;  /* 0x0000007dff7d723e */ /* 0x000fe200024050ff */
[----:B------:R-:W-:Y:S01]  /*18a30*/  @P4 STG.E desc[UR36][R4.64+0x320], R3 ;  /* 0x0003200304004986 */ /* 0x000fe2000c101924 */
[----:B------:R-:W-:Y:S01]  /*18a40*/  ISETP.GT.AND P4, PT, R0, 0xd0, P1 ;  /* 0x000000d00000780c */ /* 0x000fe20000f84270 */
[-C--:B------:R-:W-:Y:S01]  /*18a50*/  FMUL R127, R127, R2.reuse ;  /* 0x000000027f7f7220 */ /* 0x080fe20000400000 */
[----:B------:R-:W-:Y:S01]  /*18a60*/  F2FP.TF32.F32.PACK_B R13, R13 ;  /* 0x0000000dff0d723e */ /* 0x000fe200024050ff */
[----:B------:R-:W-:Y:S01]  /*18a70*/  FMUL R11, R128, R2 ;  /* 0x00000002800b7220 */ /* 0x000fe20000400000 */
[----:B0-----:R-:W-:Y:S01]  /*18a80*/  @P2 MOV R6, R8 ;  /* 0x0000000800062202 */ /* 0x001fe20000000f00 */
[----:B------:R-:W-:Y:S01]  /*18a90*/  @P2 IMAD.MOV.U32 R7, RZ, RZ, R9 ;  /* 0x000000ffff072224 */ /* 0x000fe200078e0009 */
[----:B------:R-:W-:Y:S01]  /*18aa0*/  @P5 STG.E desc[UR36][R4.64+0x324], R125 ;  /* 0x0003247d04005986 */ /* 0x000fe2000c101924 */
[----:B------:R-:W-:-:S02]  /*18ab0*/  ISETP.GT.AND P5, PT, R0, 0xd1, P1 ;  /* 0x000000d10000780c */ /* 0x000fc40000fa4270 */
[----:B------:R-:W-:Y:S01]  /*18ac0*/  F2FP.TF32.F32.PACK_B R127, R127 ;  /* 0x0000007fff7f723e */ /* 0x000fe200024050ff */
[----:B------:R0:W-:Y:S01]  /*18ad0*/  @P2 STG.E desc[UR36][R6.64+0x320], R13 ;  /* 0x0003200d06002986 */ /* 0x0001e2000c101924 */
[----:B------:R-:W-:Y:S02]  /*18ae0*/  F2FP.TF32.F32.PACK_B R11, R11 ;  /* 0x0000000bff0b723e */ /* 0x000fe400024050ff */
[----:B------:R-:W-:Y:S01]  /*18af0*/  ISETP.GT.AND P2, PT, R0, 0xd0, P0 ;  /* 0x000000d00000780c */ /* 0x000fe20000744270 */
[----:B------:R-:W-:Y:S01]  /*18b00*/  FMUL R129, R129, R2 ;  /* 0x0000000281817220 */ /* 0x000fe20000400000 */
[----:B0-----:R-:W-:Y:S02]  /*18b10*/  @P3 IMAD.MOV.U32 R6, RZ, RZ, R8 ;  /* 0x000000ffff063224 */ /* 0x001fe400078e0008 */
[----:B------:R-:W-:Y:S02]  /*18b20*/  @P3 IMAD.MOV.U32 R7, RZ, RZ, R9 ;  /* 0x000000ffff073224 */ /* 0x000fe400078e0009 */
[----:B------:R-:W-:-:S03]  /*18b30*/  F2FP.TF32.F32.PACK_B R129, R129 ;  /* 0x00000081ff81723e */ /* 0x000fc600024050ff */
[----:B------:R0:W-:Y:S01]  /*18b40*/  @P3 STG.E desc[UR36][R6.64+0x324], R127 ;  /* 0x0003247f06003986 */ /* 0x0001e2000c101924 */
[----:B------:R-:W-:-:S03]  /*18b50*/  FMUL R3, R130, R2 ;  /* 0x0000000282037220 */ /* 0x000fc60000400000 */
[----:B------:R1:W-:Y:S01]  /*18b60*/  @P4 STG.E desc[UR36][R4.64+0x340], R11 ;  /* 0x0003400b04004986 */ /* 0x0003e2000c101924 */
[C---:B------:R-:W-:Y:S02]  /*18b70*/  ISETP.GT.AND P4, PT, R0.reuse, 0xd1, P0 ;  /* 0x000000d10000780c */ /* 0x040fe40000784270 */
[C---:B------:R-:W-:Y:S01]  /*18b80*/  ISETP.GT.AND P3, PT, R0.reuse, 0xd8, P0 ;  /* 0x000000d80000780c */ /* 0x040fe20000764270 */
[----:B------:R-:W-:Y:S01]  /*18b90*/  @P5 STG.E desc[UR36][R4.64+0x344], R129 ;  /* 0x0003448104005986 */ /* 0x000fe2000c101924 */
[----:B------:R-:W-:Y:S01]  /*18ba0*/  ISETP.GT.AND P5, PT, R0, 0xd8, P1 ;  /* 0x000000d80000780c */ /* 0x000fe20000fa4270 */
[----:B------:R-:W-:Y:S01]  /*18bb0*/  FMUL R131, R131, R2 ;  /* 0x0000000283837220 */ /* 0x000fe20000400000 */
[----:B------:R-:W-:Y:S01]  /*18bc0*/  F2FP.TF32.F32.PACK_B R3, R3 ;  /* 0x00000003ff03723e */ /* 0x000fe200024050ff */
[----:B0-----:R-:W-:Y:S02]  /*18bd0*/  @P2 IMAD.MOV.U32 R6, RZ, RZ, R8 ;  /* 0x000000ffff062224 */ /* 0x001fe400078e0008 */
[----:B------:R-:W-:-:S02]  /*18be0*/  @P2 IMAD.MOV.U32 R7, RZ, RZ, R9 ;  /* 0x000000ffff072224 */ /* 0x000fc400078e0009 */
[-C--:B------:R-:W-:Y:S01]  /*18bf0*/  FMUL R13, R132, R2.reuse ;  /* 0x00000002840d7220 */ /* 0x080fe20000400000 */
[----:B------:R-:W-:Y:S01]  /*18c00*/  ISETP.GT.AND P6, PT, R0, 0xd9, P1 ;  /* 0x000000d90000780c */ /* 0x000fe20000fc4270 */
[-C--:B------:R-:W-:Y:S01]  /*18c10*/  FMUL R133, R133, R2.reuse ;  /* 0x0000000285857220 */ /* 0x080fe20000400000 */
[----:B------:R-:W-:Y:S01]  /*18c20*/  F2FP.TF32.F32.PACK_B R131, R131 ;  /* 0x00000083ff83723e */ /* 0x000fe200024050ff */
[----:B------:R0:W-:Y:S01]  /*18c30*/  @P2 STG.E desc[UR36][R6.64+0x340], R3 ;  /* 0x0003400306002986 */ /* 0x0001e2000c101924 */
[----:B-1----:R-:W-:Y:S01]  /*18c40*/  FMUL R11, R134, R2 ;  /* 0x00000002860b7220 */ /* 0x002fe20000400000 */
[----:B------:R-:W-:Y:S02]  /*18c50*/  F2FP.TF32.F32.PACK_B R13, R13 ;  /* 0x0000000dff0d723e */ /* 0x000fe400024050ff */
[----:B------:R-:W-:Y:S02]  /*18c60*/  ISETP.GT.AND P2, PT, R0, 0xd9, P0 ;  /* 0x000000d90000780c */ /* 0x000fe40000744270 */
[----:B------:R-:W-:Y:S01]  /*18c70*/  F2FP.TF32.F32.PACK_B R133, R133 ;  /* 0x00000085ff85723e */ /* 0x000fe200024050ff */
[----:B0-----:R-:W-:-:S02]  /*18c80*/  @P4 IMAD.MOV.U32 R6, RZ, RZ, R8 ;  /* 0x000000ffff064224 */ /* 0x001fc400078e0008 */
[----:B------:R-:W-:Y:S01]  /*18c90*/  @P4 IMAD.MOV.U32 R7, RZ, RZ, R9 ;  /* 0x000000ffff074224 */ /* 0x000fe200078e0009 */
[----:B------:R-:W-:-:S04]  /*18ca0*/  F2FP.TF32.F32.PACK_B R11, R11 ;  /* 0x0000000bff0b723e */ /* 0x000fc800024050ff */
[----:B------:R0:W-:Y:S01]  /*18cb0*/  @P4 STG.E desc[UR36][R6.64+0x344], R131 ;  /* 0x0003448306004986 */ /* 0x0001e2000c101924 */
[----:B------:R-:W-:-:S03]  /*18cc0*/  FMUL R135, R135, R2 ;  /* 0x0000000287877220 */ /* 0x000fc60000400000 */
[----:B------:R1:W-:Y:S01]  /*18cd0*/  @P5 STG.E desc[UR36][R4.64+0x360], R13 ;  /* 0x0003600d04005986 */ /* 0x0003e2000c101924 */
[----:B------:R-:W-:-:S03]  /*18ce0*/  ISETP.GT.AND P5, PT, R0, 0xe0, P0 ;  /* 0x000000e00000780c */ /* 0x000fc600007a4270 */
[----:B------:R-:W-:Y:S01]  /*18cf0*/  @P6 STG.E desc[UR36][R4.64+0x364], R133 ;  /* 0x0003648504006986 */ /* 0x000fe2000c101924 */
[----:B0-----:R-:W-:Y:S02]  /*18d00*/  @P3 IMAD.MOV.U32 R6, RZ, RZ, R8 ;  /* 0x000000ffff063224 */ /* 0x001fe400078e0008 */
[----:B------:R-:W-:Y:S01]  /*18d10*/  @P3 IMAD.MOV.U32 R7, RZ, RZ, R9 ;  /* 0x000000ffff073224 */ /* 0x000fe200078e0009 */
[----:B------:R-:W-:-:S04]  /*18d20*/  ISETP.GT.AND P4, PT, R0, 0xe1, P1 ;  /* 0x000000e10000780c */ /* 0x000fc80000f84270 */
[----:B------:R0:W-:Y:S01]  /*18d30*/  @P3 STG.E desc[UR36][R6.64+0x360], R11 ;  /* 0x0003600b06003986 */ /* 0x0001e2000c101924 */
[----:B------:R-:W-:Y:S01]  /*18d40*/  ISETP.GT.AND P3, PT, R0, 0xe0, P1 ;  /* 0x000000e00000780c */ /* 0x000fe20000f64270 */
[-C--:B------:R-:W-:Y:S01]  /*18d50*/  FMUL R3, R136, R2.reuse ;  /* 0x0000000288037220 */ /* 0x080fe20000400000 */
[----:B------:R-:W-:Y:S01]  /*18d60*/  ISETP.GT.AND P6, PT, R0, 0xe1, P0 ;  /* 0x000000e10000780c */ /* 0x000fe200007c4270 */
[-C--:B------:R-:W-:Y:S01]  /*18d70*/  FMUL R137, R137, R2.reuse ;  /* 0x0000000289897220 */ /* 0x080fe20000400000 */
[----:B------:R-:W-:Y:S01]  /*18d80*/  F2FP.TF32.F32.PACK_B R135, R135 ;  /* 0x00000087ff87723e */ /* 0x000fe200024050ff */
[-C--:B-1----:R-:W-:Y:S01]  /*18d90*/  FMUL R13, R138, R2.reuse ;  /* 0x000000028a0d7220 */ /* 0x082fe20000400000 */
[----:B------:R-:W-:Y:S01]  /*18da0*/  F2FP.TF32.F32.PACK_B R3, R3 ;  /* 0x00000003ff03723e */ /* 0x000fe200024050ff */
[----:B0-----:R-:W-:Y:S02]  /*18db0*/  @P2 IMAD.MOV.U32 R6, RZ, RZ, R8 ;  /* 0x000000ffff062224 */ /* 0x001fe400078e0008 */
[----:B------:R-:W-:Y:S01]  /*18dc0*/  @P2 IMAD.MOV.U32 R7, RZ, RZ, R9 ;  /* 0x000000ffff072224 */ /* 0x000fe200078e0009 */
[----:B------:R-:W-:Y:S01]  /*18dd0*/  F2FP.TF32.F32.PACK_B R137, R137 ;  /* 0x00000089ff89723e */ /* 0x000fe200024050ff */
[----:B------:R-:W-:Y:S01]  /*18de0*/  FMUL R139, R139, R2 ;  /* 0x000000028b8b7220 */ /* 0x000fe20000400000 */
[----:B------:R-:W-:-:S02]  /*18df0*/  F2FP.TF32.F32.PACK_B R13, R13 ;  /* 0x0000000dff0d723e */ /* 0x000fc400024050ff */
[----:B------:R0:W-:Y:S02]  /*18e00*/  @P2 STG.E desc[UR36][R6.64+0x364], R135 ;  /* 0x0003648706002986 */ /* 0x0001e4000c101924 */
[----:B------:R-:W-:Y:S02]  /*18e10*/  F2FP.TF32.F32.PACK_B R139, R139 ;  /* 0x0000008bff8b723e */ /* 0x000fe400024050ff */
[----:B------:R-:W-:Y:S04]  /*18e20*/  @P3 STG.E desc[UR36][R4.64+0x380], R3 ;  /* 0x0003800304003986 */ /* 0x000fe8000c101924 */
[----:B------:R-:W-:Y:S01]  /*18e30*/  @P4 STG.E desc[UR36][R4.64+0x384], R137 ;  /* 0x0003848904004986 */ /* 0x000fe2000c101924 */
[----:B0-----:R-:W-:Y:S02]  /*18e40*/  @P5 IMAD.MOV.U32 R6, RZ, RZ, R8 ;  /* 0x000000ffff065224 */ /* 0x001fe400078e0008 */
[----:B------:R-:W-:-:S05]  /*18e50*/  @P5 IMAD.MOV.U32 R7, RZ, RZ, R9 ;  /* 0x000000ffff075224 */ /* 0x000fca00078e0009 */
[----:B------:R0:W-:Y:S01]  /*18e60*/  @P5 STG.E desc[UR36][R6.64+0x380], R13 ;  /* 0x0003800d06005986 */ /* 0x0001e2000c101924 */
[C---:B------:R-:W-:Y:S02]  /*18e70*/  ISETP.GT.AND P5, PT, R0.reuse, 0xe8, P0 ;  /* 0x000000e80000780c */ /* 0x040fe400007a4270 */
[----:B------:R-:W-:Y:S01]  /*18e80*/  ISETP.GT.AND P2, PT, R0, 0xe8, P1 ;  /* 0x000000e80000780c */ /* 0x000fe20000f44270 */
[----:B0-----:R-:W-:Y:S01]  /*18e90*/  @P6 IMAD.MOV.U32 R6, RZ, RZ, R8 ;  /* 0x000000ffff066224 */ /* 0x001fe200078e0008 */
[----:B------:R-:W-:Y:S01]  /*18ea0*/  @P6 MOV R7, R9 ;  /* 0x0000000900076202 */ /* 0x000fe20000000f00 */
[----:B------:R-:W-:Y:S01]  /*18eb0*/  FMUL R11, R140, R2 ;  /* 0x000000028c0b7220 */ /* 0x000fe20000400000 */
[----:B------:R-:W-:-:S03]  /*18ec0*/  ISETP.GT.AND P3, PT, R0, 0xe9, P0 ;  /* 0x000000e90000780c */ /* 0x000fc60000764270 */
[----:B------:R0:W-:Y:S01]  /*18ed0*/  @P6 STG.E desc[UR36][R6.64+0x384], R139 ;  /* 0x0003848b06006986 */ /* 0x0001e2000c101924 */
[----:B------:R-:W-:Y:S01]  /*18ee0*/  ISETP.GT.AND P6, PT, R0, 0xe9, P1 ;  /* 0x000000e90000780c */ /* 0x000fe20000fc4270 */
[-C--:B------:R-:W-:Y:S01]  /*18ef0*/  FMUL R141, R141, R2.reuse ;  /* 0x000000028d8d7220 */ /* 0x080fe20000400000 */
[-C--:B------:R-:W-:Y:S01]  /*18f00*/  FMUL R15, R142, R2.reuse ;  /* 0x000000028e0f7220 */ /* 0x080fe20000400000 */
[----:B------:R-:W-:Y:S02]  /*18f10*/  F2FP.TF32.F32.PACK_B R11, R11 ;  /* 0x0000000bff0b723e */ /* 0x000fe400024050ff */
[----:B------:R-:W-:Y:S02]  /*18f20*/  ISETP.GT.AND P4, PT, R0, 0xf0, P1 ;  /* 0x000000f00000780c */ /* 0x000fe40000f84270 */
[----:B------:R-:W-:Y:S01]  /*18f30*/  F2FP.TF32.F32.PACK_B R141, R141 ;  /* 0x0000008dff8d723e */ /* 0x000fe200024050ff */
[----:B------:R-:W-:Y:S01]  /*18f40*/  FMUL R143, R143, R2 ;  /* 0x000000028f8f7220 */ /* 0x000fe20000400000 */
[----:B------:R-:W-:Y:S01]  /*18f50*/  F2FP.TF32.F32.PACK_B R15, R15 ;  /* 0x0000000fff0f723e */ /* 0x000fe200024050ff */
[----:B0-----:R-:W-:-:S02]  /*18f60*/  @P5 IMAD.MOV.U32 R6, RZ, RZ, R8 ;  /* 0x000000ffff065224 */ /* 0x001fc400078e0008 */
[----:B------:R-:W-:Y:S02]  /*18f70*/  @P5 IMAD.MOV.U32 R7, RZ, RZ, R9 ;  /* 0x000000ffff075224 */ /* 0x000fe400078e0009 */
[----:B------:R-:W-:Y:S01]  /*18f80*/  FMUL R3, R144, R2 ;  /* 0x0000000290037220 */ /* 0x000fe20000400000 */
[----:B------:R-:W-:Y:S01]  /*18f90*/  @P2 STG.E desc[UR36][R4.64+0x3a0], R11 ;  /* 0x0003a00b04002986 */ /* 0x000fe2000c101924 */
[----:B------:R-:W-:-:S03]  /*18fa0*/  F2FP.TF32.F32.PACK_B R143, R143 ;  /* 0x0000008fff8f723e */ /* 0x000fc600024050ff */
[----:B------:R-:W-:Y:S01]  /*18fb0*/  @P6 STG.E desc[UR36][R4.64+0x3a4], R141 ;  /* 0x0003a48d04006986 */ /* 0x000fe2000c101924 */
[----:B------:R-:W-:-:S03]  /*18fc0*/  F2FP.TF32.F32.PACK_B R3, R3 ;  /* 0x00000003ff03723e */ /* 0x000fc600024050ff */
[----:B------:R0:W-:Y:S01]  /*18fd0*/  @P5 STG.E desc[UR36][R6.64+0x3a0], R15 ;  /* 0x0003a00f06005986 */ /* 0x0001e2000c101924 */
[C---:B------:R-:W-:Y:S02]  /*18fe0*/  ISETP.GT.AND P5, PT, R0.reuse, 0xf0, P0 ;  /* 0x000000f00000780c */ /* 0x040fe400007a4270 */
[----:B------:R-:W-:Y:S01]  /*18ff0*/  ISETP.GT.AND P2, PT, R0, 0xf1, P1 ;  /* 0x000000f10000780c */ /* 0x000fe20000f44270 */
[-C--:B------:R-:W-:Y:S01]  /*19000*/  FMUL R145, R145, R2.reuse ;  /* 0x0000000291917220 */ /* 0x080fe20000400000 */
[----:B0-----:R-:W-:Y:S02]  /*19010*/  @P3 IMAD.MOV.U32 R6, RZ, RZ, R8 ;  /* 0x000000ffff063224 */ /* 0x001fe400078e0008 */
[----:B------:R-:W-:Y:S02]  /*19020*/  @P3 IMAD.MOV.U32 R7, RZ, RZ, R9 ;  /* 0x000000ffff073224 */ /* 0x000fe400078e0009 */
[----:B------:R-:W-:-:S03]  /*19030*/  FMUL R13, R146, R2 ;  /* 0x00000002920d7220 */ /* 0x000fc60000400000 */
[----:B------:R0:W-:Y:S04]  /*19040*/  @P3 STG.E desc[UR36][R6.64+0x3a4], R143 ;  /* 0x0003a48f06003986 */ /* 0x0001e8000c101924 */
[----:B------:R-:W-:Y:S01]  /*19050*/  @P4 STG.E desc[UR36][R4.64+0x3c0], R3 ;  /* 0x0003c00304004986 */ /* 0x000fe2000c101924 */
[C---:B------:R-:W-:Y:S02]  /*19060*/  ISETP.GT.AND P4, PT, R0.reuse, 0xf1, P0 ;  /* 0x000000f10000780c */ /* 0x040fe40000784270 */
[C---:B------:R-:W-:Y:S02]  /*19070*/  ISETP.GT.AND P3, PT, R0.reuse, 0xf8, P1 ;  /* 0x000000f80000780c */ /* 0x040fe40000f64270 */
[----:B------:R-:W-:Y:S02]  /*19080*/  F2FP.TF32.F32.PACK_B R145, R145 ;  /* 0x00000091ff91723e */ /* 0x000fe400024050ff */
[C---:B------:R-:W-:Y:S01]  /*19090*/  ISETP.GT.AND P1, PT, R0.reuse, 0xf9, P1 ;  /* 0x000000f90000780c */ /* 0x040fe20000f24270 */
[----:B0-----:R-:W-:Y:S01]  /*190a0*/  @P5 IMAD.MOV.U32 R6, RZ, RZ, R8 ;  /* 0x000000ffff065224 */ /* 0x001fe200078e0008 */
[----:B------:R-:W-:Y:S01]  /*190b0*/  ISETP.GT.AND P6, PT, R0, 0xf8, P0 ;  /* 0x000000f80000780c */ /* 0x000fe200007c4270 */
[----:B------:R-:W-:Y:S01]  /*190c0*/  @P5 IMAD.MOV.U32 R7, RZ, RZ, R9 ;  /* 0x000000ffff075224 */ /* 0x000fe200078e0009 */
[----:B------:R-:W-:Y:S01]  /*190d0*/  F2FP.TF32.F32.PACK_B R13, R13 ;  /* 0x0000000dff0d723e */ /* 0x000fe200024050ff */
[-C--:B------:R-:W-:Y:S01]  /*190e0*/  FMUL R147, R147, R2.reuse ;  /* 0x0000000293937220 */ /* 0x080fe20000400000 */
[-C--:B------:R-:W-:Y:S01]  /*190f0*/  FMUL R19, R148, R2.reuse ;  /* 0x0000000294137220 */ /* 0x080fe20000400000 */
[----:B------:R-:W-:Y:S01]  /*19100*/  FMUL R149, R149, R2 ;  /* 0x0000000295957220 */ /* 0x000fe20000400000 */
[----:B------:R-:W-:Y:S01]  /*19110*/  @P2 STG.E desc[UR36][R4.64+0x3c4], R145 ;  /* 0x0003c49104002986 */ /* 0x000fe2000c101924 */
[----:B------:R-:W-:-:S02]  /*19120*/  ISETP.GT.AND P0, PT, R0, 0xf9, P0 ;  /* 0x000000f90000780c */ /* 0x000fc40000704270 */
[----:B------:R-:W-:Y:S01]  /*19130*/  F2FP.TF32.F32.PACK_B R147, R147 ;  /* 0x00000093ff93723e */ /* 0x000fe200024050ff */
[----:B------:R0:W-:Y:S01]  /*19140*/  @P5 STG.E desc[UR36][R6.64+0x3c0], R13 ;  /* 0x0003c00d06005986 */ /* 0x0001e2000c101924 */
[----:B------:R-:W-:Y:S01]  /*19150*/  F2FP.TF32.F32.PACK_B R19, R19 ;  /* 0x00000013ff13723e */ /* 0x000fe200024050ff */
[-C--:B------:R-:W-:Y:S01]  /*19160*/  FMUL R21, R150, R2.reuse ;  /* 0x0000000296157220 */ /* 0x080fe20000400000 */
[----:B------:R-:W-:Y:S01]  /*19170*/  F2FP.TF32.F32.PACK_B R149, R149 ;  /* 0x00000095ff95723e */ /* 0x000fe200024050ff */
[----:B------:R-:W-:Y:S01]  /*19180*/  FMUL R151, R151, R2 ;  /* 0x0000000297977220 */ /* 0x000fe20000400000 */
[----:B0-----:R-:W-:Y:S02]  /*19190*/  @P4 IMAD.MOV.U32 R6, RZ, RZ, R8 ;  /* 0x000000ffff064224 */ /* 0x001fe400078e0008 */
[----:B------:R-:W-:Y:S01]  /*191a0*/  @P4 IMAD.MOV.U32 R7, RZ, RZ, R9 ;  /* 0x000000ffff074224 */ /* 0x000fe200078e0009 */
[----:B------:R-:W-:-:S04]  /*191b0*/  F2FP.TF32.F32.PACK_B R21, R21 ;  /* 0x00000015ff15723e */ /* 0x000fc800024050ff */
[----:B------:R-:W-:Y:S01]  /*191c0*/  @P4 STG.E desc[UR36][R6.64+0x3c4], R147 ;  /* 0x0003c49306004986 */ /* 0x000fe2000c101924 */
[----:B------:R-:W-:-:S03]  /*191d0*/  F2FP.TF32.F32.PACK_B R151, R151 ;  /* 0x00000097ff97723e */ /* 0x000fc600024050ff */
[----:B------:R-:W-:Y:S04]  /*191e0*/  @P3 STG.E desc[UR36][R4.64+0x3e0], R19 ;  /* 0x0003e01304003986 */ /* 0x000fe8000c101924 */
[----:B------:R0:W-:Y:S02]  /*191f0*/  @P1 STG.E desc[UR36][R4.64+0x3e4], R149 ;  /* 0x0003e49504001986 */ /* 0x0001e4000c101924 */
[----:B0-----:R-:W-:Y:S02]  /*19200*/  @P6 IMAD.MOV.U32 R4, RZ, RZ, R8 ;  /* 0x000000ffff046224 */ /* 0x001fe400078e0008 */
[----:B------:R-:W-:-:S05]  /*19210*/  @P6 IMAD.MOV.U32 R5, RZ, RZ, R9 ;  /* 0x000000ffff056224 */ /* 0x000fca00078e0009 */
[----:B------:R0:W-:Y:S04]  /*19220*/  @P6 STG.E desc[UR36][R4.64+0x3e0], R21 ;  /* 0x0003e01504006986 */ /* 0x0001e8000c101924 */
[----:B------:R0:W-:Y:S02]  /*19230*/  @P0 STG.E desc[UR36][R8.64+0x3e4], R151 ;  /* 0x0003e49708000986 */ /* 0x0001e4000c101924 */
.L_x_540:
[----:B------:R-:W-:Y:S05]  /*19240*/  BSYNC B0 ;  /* 0x0000000000007941 */ /* 0x000fea0003800000 */
.L_x_32:
[----:B0---4-:R-:W4:Y:S04]  /*19250*/  LDL.LU R5, [R1+0x200] ;  /* 0x0002000001057983 */ /* 0x011f280000300800 */
[----:B------:R-:W4:Y:S01]  /*19260*/  LDL.LU R4, [R1+0x204] ;  /* 0x0002040001047983 */ /* 0x000f220000300800 */
[----:B------:R-:W-:Y:S01]  /*19270*/  ULDC UR4, c[0x0][0xc] ;  /* 0x0000030000047ab9 */ /* 0x000fe20000000800 */
[----:B------:R-:W-:Y:S01]  /*19280*/  ULDC UR5, c[0x0][0x10] ;  /* 0x0000040000057ab9 */ /* 0x000fe20000000800 */
[----:B------:R-:W4:Y:S01]  /*19290*/  LDC R3, c[0x0][0x14] ;  /* 0x00000500ff037b82 */ /* 0x000f220000000800 */
[----:B------:R-:W-:Y:S01]  /*192a0*/  UIMAD.WIDE.U32 UR4, UR4, UR5, URZ ;  /* 0x00000005040472a5 */ /* 0x000fe2000f8e003f */
[----:B------:R-:W-:Y:S01]  /*192b0*/  PRMT R0, RZ, 0x7610, R0 ;  /* 0x00007610ff007816 */ /* 0x000fe20000000000 */
[----:B------:R-:W-:Y:S01]  /*192c0*/  UMOV UR42, 0xffffffff ;  /* 0xffffffff002a7882 */ /* 0x000fe20000000000 */
[----:B------:R-:W-:-:S03]  /*192d0*/  UMOV UR43, 0xffffffff ;  /* 0xffffffff002b7882 */ /* 0x000fc60000000000 */
[----:B----4-:R-:W-:-:S04]  /*192e0*/  IMAD.WIDE.U32 R4, R3, UR4, R4 ;  /* 0x0000000403047c25 */ /* 0x010fc8000f8e0004 */
[----:B------:R-:W-:Y:S01]  /*192f0*/  IMAD R3, R3, UR5, RZ ;  /* 0x0000000503037c24 */ /* 0x000fe2000f8e02ff */
[----:B------:R-:W-:Y:S01]  /*19300*/  ULDC.64 UR4, c[0x0][0x650] ;  /* 0x0001940000047ab9 */ /* 0x000fe20000000a00 */
[----:B------:R-:W-:Y:S01]  /*19310*/  IMAD.MOV.U32 R7, RZ, RZ, R4 ;  /* 0x000000ffff077224 */ /* 0x000fe200078e0004 */
[----:B------:R-:W-:Y:S01]  /*19320*/  ISETP.GE.U32.AND P0, PT, R4, UR4, PT ;  /* 0x0000000404007c0c */ /* 0x000fe2000bf06070 */
[----:B------:R-:W-:-:S05]  /*19330*/  IMAD.IADD R6, R5, 0x1, R3 ;  /* 0x0000000105067824 */ /* 0x000fca00078e0203 */
[----:B------:R0:W-:Y:S01]  /*19340*/  STL [R1+0x200], R6 ;  /* 0x0002000601007387 */ /* 0x0001e20000100800 */
[----:B------:R-:W-:-:S03]  /*19350*/  ISETP.GE.U32.AND.EX P0, PT, R6, UR5, PT, P0 ;  /* 0x0000000506007c0c */ /* 0x000fc6000bf06100 */
[----:B------:R0:W-:Y:S10]  /*19360*/  STL [R1+0x204], R7 ;  /* 0x0002040701007387 */ /* 0x0001f40000100800 */
[----:B0-----:R-:W-:Y:S05]  /*19370*/  @P0 BRA `(.L_x_541) ;  /* 0x0000000400880947 */ /* 0x001fea0003800000 */
[----:B------:R-:W0:Y:S01]  /*19380*/  S2UR UR6, SR_CTAID.X ;  /* 0x00000000000679c3 */ /* 0x000e220000002500 */
[----:B------:R-:W-:Y:S01]  /*19390*/  ULDC.64 UR12, c[0x0][0x628] ;  /* 0x00018a00000c7ab9 */ /* 0x000fe20000000a00 */
[----:B------:R-:W-:Y:S01]  /*193a0*/  ULDC UR4, c[0x0][0x150] ;  /* 0x0000540000047ab9 */ /* 0x000fe20000000800 */
[----:B------:R-:W-:Y:S01]  /*193b0*/  ISETP.NE.U32.AND P0, PT, RZ, UR12, PT ;  /* 0x0000000cff007c0c */ /* 0x000fe2000bf05070 */
[----:B------:R-:W-:Y:S01]  /*193c0*/  ULDC UR15, c[0x0][0x630] ;  /* 0x00018c00000f7ab9 */ /* 0x000fe20000000800 */
[C---:B------:R-:W-:Y:S01]  /*193d0*/  R2UR UR16, R7.reuse ;  /* 0x00000000071072ca */ /* 0x040fe200000e0000 */
[----:B------:R-:W-:Y:S01]  /*193e0*/  ULDC UR19, c[0x0][0x154] ;  /* 0x0000550000137ab9 */ /* 0x000fe20000000800 */
[----:B------:R-:W-:Y:S01]  /*193f0*/  ISETP.NE.AND.EX P0, PT, RZ, UR13, PT, P0 ;  /* 0x0000000dff007c0c */ /* 0x000fe2000bf05300 */
[----:B------:R-:W4:Y:S01]  /*19400*/  S2UR UR18, SR_CTAID.Y ;  /* 0x00000000001279c3 */ /* 0x000f220000002600 */
[----:B------:R-:W-:Y:S02]  /*19410*/  R2UR UR17, R6 ;  /* 0x00000000061172ca */ /* 0x000fe400000e0000 */
[----:B------:R-:W-:-:S02]  /*19420*/  R2UR UR10, R7 ;  /* 0x00000000070a72ca */ /* 0x000fc400000e0000 */
[----:B------:R-:W-:Y:S02]  /*19430*/  R2UR UR11, R6 ;  /* 0x00000000060b72ca */ /* 0x000fe400000e0000 */
[----:B0-----:R-:W-:-:S05]  /*19440*/  I2FP.F32.U32 R0, UR6 ;  /* 0x0000000600007c45 */ /* 0x001fca0008201000 */
[----:B------:R-:W-:-:S04]  /*19450*/  FMUL R0, R0, UR4 ;  /* 0x0000000400007c20 */ /* 0x000fc80008400000 */
[----:B------:R0:W0:Y:S01]  /*19460*/  F2I.U32.TRUNC.NTZ R3, R0 ;  /* 0x0000000000037305 */ /* 0x000022000020f000 */
[----:B----4-:R-:W-:Y:S05]  /*19470*/  @!P0 BRA `(.L_x_542) ;  /* 0x0000000000308947 */ /* 0x010fea0003800000 */
        /* <DEDUP_REMOVED lines=12> */
.L_x_542:
[----:B------:R-:W-:Y:S01]  /*19540*/  USHF.R.U64 UR43, UR10, UR15, UR11 ;  /* 0x0000000f0a2b7299 */ /* 0x000fe2000800120b */
[----:B0-----:R-:W-:Y:S01]  /*19550*/  I2FP.F32.U32 R0, UR18 ;  /* 0x0000001200007c45 */ /* 0x001fe20008201000 */
[----:B------:R-:W-:Y:S02]  /*19560*/  USHF.R.U32.HI UR4, URZ, UR15, UR11 ;  /* 0x0000000f3f047299 */ /* 0x000fe4000801160b */
[----:B------:R-:W-:Y:S02]  /*19570*/  UIADD3 UR10, UP0, URZ, -UR43, URZ ;  /* 0x8000002b3f0a7290 */ /* 0x000fe4000ff1e03f */
[----:B------:R-:W-:Y:S01]  /*19580*/  FMUL R0, R0, UR19 ;  /* 0x0000001300007c20 */ /* 0x000fe20008400000 */
[----:B------:R-:W-:Y:S01]  /*19590*/  ULDC.64 UR12, c[0x0][0x620] ;  /* 0x00018800000c7ab9 */ /* 0x000fe20000000a00 */
[----:B------:R-:W-:Y:S01]  /*195a0*/  UIADD3.X UR4, URZ, ~UR4, URZ, UP0, !UPT ;  /* 0x800000043f047290 */ /* 0x000fe200087fe43f */
[----:B------:R-:W-:Y:S01]  /*195b0*/  UMOV UR8, UR16 ;  /* 0x0000001000087c82 */ /* 0x000fe20008000000 */
[----:B------:R-:W-:-:S02]  /*195c0*/  UMOV UR9, UR17 ;  /* 0x0000001100097c82 */ /* 0x000fc40008000000 */
[----:B------:R-:W-:Y:S01]  /*195d0*/  UIMAD UR4, UR4, UR12, URZ ;  /* 0x0000000c040472a4 */ /* 0x000fe2000f8e023f */
[----:B------:R-:W0:Y:S01]  /*195e0*/  F2I.U32.TRUNC.NTZ R0, R0 ;  /* 0x0000000000007305 */ /* 0x000e22000020f000 */
[----:B------:R-:W-:Y:S01]  /*195f0*/  UIMAD.WIDE.U32 UR8, UR10, UR12, UR8 ;  /* 0x0000000c0a0872a5 */ /* 0x000fe2000f8e0008 */
[----:B------:R-:W-:Y:S01]  /*19600*/  R2UR UR12, R3 ;  /* 0x00000000030c72ca */ /* 0x000fe200000e0000 */
[----:B------:R-:W-:Y:S01]  /*19610*/  UIMAD UR10, UR10, UR13, UR4 ;  /* 0x0000000d0a0a72a4 */ /* 0x000fe2000f8e0204 */
[----:B------:R-:W-:Y:S01]  /*19620*/  ULDC UR11, c[0x0][0x618] ;  /* 0x00018600000b7ab9 */ /* 0x000fe20000000800 */
[----:B------:R-:W-:Y:S02]  /*19630*/  ULDC UR21, c[0x0][0x658] ;  /* 0x0001960000157ab9 */ /* 0x000fe40000000800 */
[----:B------:R-:W-:Y:S01]  /*19640*/  UIADD3 UR9, UR9, UR10, URZ ;  /* 0x0000000a09097290 */ /* 0x000fe2000fffe03f */
[----:B------:R-:W-:Y:S01]  /*19650*/  UMOV UR15, 0xffffffff ;  /* 0xffffffff000f7882 */ /* 0x000fe20000000000 */
[----:B------:R-:W-:Y:S01]  /*19660*/  ULDC.64 UR4, c[0x0][0x640] ;  /* 0x0001900000047ab9 */ /* 0x000fe20000000a00 */
[----:B------:R-:W-:Y:S01]  /*19670*/  USHF.L.U32 UR15, UR15, UR21, URZ ;  /* 0x000000150f0f7299 */ /* 0x000fe2000800063f */
[----:B------:R-:W-:Y:S01]  /*19680*/  ISETP.NE.U32.AND P0, PT, RZ, UR4, PT ;  /* 0x00000004ff007c0c */ /* 0x000fe2000bf05070 */
[----:B------:R-:W-:-:S02]  /*19690*/  USHF.R.U64 UR16, UR8, UR11, UR9 ;  /* 0x0000000b08107299 */ /* 0x000fc40008001209 */
[----:B------:R-:W-:Y:S01]  /*196a0*/  USHF.R.U32.HI UR8, URZ, UR11, UR9 ;  /* 0x0000000b3f087299 */ /* 0x000fe20008011609 */
[----:B0-----:R-:W-:Y:S01]  /*196b0*/  R2UR UR14, R0 ;  /* 0x00000000000e72ca */ /* 0x001fe200000e0000 */
[----:B------:R-:W-:Y:S01]  /*196c0*/  ULDC UR17, c[0x0][0x608] ;  /* 0x0001820000117ab9 */ /* 0x000fe20000000800 */
[----:B------:R-:W-:Y:S01]  /*196d0*/  ULOP3.LUT UR41, URZ, UR15, URZ, 0x33, !UPT ;  /* 0x0000000f3f297292 */ /* 0x000fe2000f8e333f */
[----:B------:R-:W-:Y:S01]  /*196e0*/  ISETP.NE.AND.EX P0, PT, RZ, UR5, PT, P0 ;  /* 0x00000005ff007c0c */ /* 0x000fe2000bf05300 */
[----:B------:R-:W-:Y:S02]  /*196f0*/  USHF.R.U64 UR15, UR16, UR17, UR8 ;  /* 0x00000011100f7299 */ /* 0x000fe40008001208 */
[----:B------:R-:W-:Y:S02]  /*19700*/  USHF.R.U32.HI UR8, URZ, UR17, UR8 ;  /* 0x000000113f087299 */ /* 0x000fe40008011608 */
[----:B------:R-:W-:Y:S02]  /*19710*/  UIADD3 UR12, -UR12, URZ, URZ ;  /* 0x0000003f0c0c7290 */ /* 0x000fe4000fffe13f */
[----:B------:R-:W-:Y:S01]  /*19720*/  USHF.R.U64 UR17, UR15, UR21, UR8 ;  /* 0x000000150f117299 */ /* 0x000fe20008001208 */
[----:B------:R-:W-:Y:S01]  /*19730*/  UMOV UR19, 0x1 ;  /* 0x0000000100137882 */ /* 0x000fe20000000000 */
[----:B------:R-:W-:Y:S01]  /*19740*/  ULDC UR13, c[0x0][0x144] ;  /* 0x00005100000d7ab9 */ /* 0x000fe20000000800 */
[----:B------:R-:W-:Y:S01]  /*19750*/  ULDC UR7, c[0x0][0x600] ;  /* 0x0001800000077ab9 */ /* 0x000fe20000000800 */
[----:B------:R-:W-:-:S02]  /*19760*/  USHF.L.U32 UR24, UR19, UR21, URZ ;  /* 0x0000001513187299 */ /* 0x000fc4000800063f */
[----:B------:R-:W-:Y:S02]  /*19770*/  USHF.R.U32.HI UR8, URZ, UR21, UR8 ;  /* 0x000000153f087299 */ /* 0x000fe40008011608 */
[----:B------:R-:W-:Y:S02]  /*19780*/  UIMAD UR21, UR13, UR12, UR6 ;  /* 0x0000000c0d1572a4 */ /* 0x000fe4000f8e0206 */
[----:B------:R-:W-:Y:S02]  /*19790*/  UIADD3 UR20, UR7, -0x1, URZ ;  /* 0xffffffff07147890 */ /* 0x000fe4000fffe03f */
[----:B------:R-:W-:Y:S01]  /*197a0*/  UIADD3 UR19, -UR14, URZ, URZ ;  /* 0x0000003f0e137290 */ /* 0x000fe2000fffe13f */
[----:B------:R-:W-:Y:S01]  /*197b0*/  ULDC UR25, c[0x0][0x148] ;  /* 0x0000520000197ab9 */ /* 0x000fe20000000800 */
[----:B------:R-:W-:Y:S01]  /*197c0*/  ULDC UR22, c[0x0][0x648] ;  /* 0x0001920000167ab9 */ /* 0x000fe20000000800 */
[----:B------:R-:W-:Y:S01]  /*197d0*/  ULDC UR23, c[0x0][0x638] ;  /* 0x00018e0000177ab9 */ /* 0x000fe20000000800 */
        /* <DEDUP_REMOVED lines=14> */
.L_x_543:
[----:B------:R-:W-:Y:S01]  /*198c0*/  UISETP.NE.AND UP0, UPT, UR45, URZ, UPT ;  /* 0x0000003f2d00728c */ /* 0x000fe2000bf05270 */
[----:B------:R-:W-:Y:S01]  /*198d0*/  IMAD.MOV.U32 R0, RZ, RZ, 0x1 ;  /* 0x00000001ff007424 */ /* 0x000fe200078e00ff */
[----:B------:R-:W-:Y:S02]  /*198e0*/  USHF.R.U64 UR4, UR6, UR22, UR8 ;  /* 0x0000001606047299 */ /* 0x000fe40008001208 */
[----:B------:R-:W-:Y:S02]  /*198f0*/  ULOP3.LUT UR41, UR15, UR41, URZ, 0xc0, !UPT ;  /* 0x000000290f297292 */ /* 0x000fe4000f8ec03f */
[----:B------:R-:W-:Y:S02]  /*19900*/  UIADD3 UR5, -UR4, URZ, URZ ;  /* 0x0000003f04057290 */ /* 0x000fe4000fffe13f */
[----:B------:R-:W-:Y:S02]  /*19910*/  UIMAD UR41, UR24, UR4, UR41 ;  /* 0x00000004182972a4 */ /* 0x000fe4000f8e0229 */
[----:B------:R-:W-:-:S02]  /*19920*/  ULOP3.LUT UR16, UR16, UR20, URZ, 0xc0, !UPT ;  /* 0x0000001410107292 */ /* 0x000fc4000f8ec03f */
[----:B------:R-:W-:Y:S02]  /*19930*/  @UP0 UIMAD UR21, UR25, UR19, UR18 ;  /* 0x00000013191502a4 */ /* 0x000fe4000f8e0212 */
[----:B------:R-:W-:-:S03]  /*19940*/  UIMAD UR4, UR5, UR23, UR17 ;  /* 0x00000017050472a4 */ /* 0x000fc6000f8e0211 */
[----:B------:R-:W-:Y:S01]  /*19950*/  ULDC UR5, c[0x0][0x610] ;  /* 0x0001840000057ab9 */ /* 0x000fe20000000800 */
[----:B------:R-:W-:Y:S02]  /*19960*/  UIMAD UR4, UR4, UR7, UR16 ;  /* 0x00000007040472a4 */ /* 0x000fe4000f8e0210 */
[----:B------:R-:W-:-:S04]  /*19970*/  UIMAD UR41, UR41, UR5, UR21 ;  /* 0x00000005292972a4 */ /* 0x000fc8000f8e0215 */
[----:B------:R-:W-:Y:S02]  /*19980*/  USEL UR42, UR4, UR41, !UP0 ;  /* 0x00000029042a7287 */ /* 0x000fe4000c000000 */
[----:B------:R-:W-:-:S12]  /*19990*/  USEL UR41, UR41, UR4, !UP0 ;  /* 0x0000000429297287 */ /* 0x000fd8000c000000 */
.L_x_541:
[----:B------:R-:W-:-:S13]  /*199a0*/  LOP3.LUT P0, RZ, R0, 0xff, RZ, 0xc0, !PT ;  /* 0x000000ff00ff7812 */ /* 0x000fda000780c0ff */
[----:B------:R-:W-:Y:S05]  /*199b0*/  @P0 BRA `(.L_x_544) ;  /* 0xfffffe78007c0947 */ /* 0x000fea000383ffff */
[----:B------:R-:W-:Y:S05]  /*199c0*/  EXIT ;  /* 0x000000000000794d */ /* 0x000fea0003800000 */
.L_x_7:
[----:B------:R-:W2:Y:S01]  /*199d0*/  LDL R5, [R1+0x204] ;  /* 0x0002040001057983 */ /* 0x000ea20000100800 */
[----:B------:R-:W-:-:S03]  /*199e0*/  ULDC.64 UR4, c[0x0][0x650] ;  /* 0x0001940000047ab9 */ /* 0x000fc60000000a00 */
[----:B------:R-:W3:Y:S01]  /*199f0*/  LDL R4, [R1+0x200] ;  /* 0x0002000001047983 */ /* 0x000ee20000100800 */
[----:B------:R-:W-:Y:S01]  /*19a00*/  PRMT R0, RZ, 0x7610, R0 ;  /* 0x00007610ff007816 */ /* 0x000fe20000000000 */
[----:B------:R-:W-:Y:S01]  /*19a10*/  IMAD.MOV.U32 R2, RZ, RZ, -0x1 ;  /* 0xffffffffff027424 */ /* 0x000fe200078e00ff */
[----:B------:R-:W-:Y:S01]  /*19a20*/  MOV R3, 0xffffffff ;  /* 0xffffffff00037802 */ /* 0x000fe20000000f00 */
[----:B------:R-:W-:Y:S01]  /*19a30*/  IMAD.MOV.U32 R10, RZ, RZ, -0x1 ;  /* 0xffffffffff0a7424 */ /* 0x000fe200078e00ff */
[----:B--2---:R-:W-:-:S04]  /*19a40*/  ISETP.GE.U32.AND P0, PT, R5, UR4, PT ;  /* 0x0000000405007c0c */ /* 0x004fc8000bf06070 */
[----:B---3--:R-:W-:-:S13]  /*19a50*/  ISETP.GE.U32.AND.EX P0, PT, R4, UR5, PT, P0 ;  /* 0x0000000504007c0c */ /* 0x008fda000bf06100 */
        /* <DEDUP_REMOVED lines=21> */
.L_x_546:
[----:B------:R-:W-:Y:S01]  /*19bb0*/  USHF.R.U64 UR4, UR14, UR19, UR15 ;  /* 0x000000130e047299 */ /* 0x000fe2000800120f */
[----:B------:R-:W-:Y:S01]  /*19bc0*/  R2UR UR7, R4 ;  /* 0x00000000040772ca */ /* 0x000fe200000e0000 */
[----:B------:R-:W-:Y:S02]  /*19bd0*/  USHF.R.U32.HI UR5, URZ, UR19, UR15 ;  /* 0x000000133f057299 */ /* 0x000fe4000801160f */
[----:B------:R-:W-:Y:S01]  /*19be0*/  UIADD3 UR13, UP0, URZ, -UR4, URZ ;  /* 0x800000043f0d7290 */ /* 0x000fe2000ff1e03f */
[----:B------:R-:W-:Y:S01]  /*19bf0*/  ULDC.64 UR14, c[0x0][0x620] ;  /* 0x00018800000e7ab9 */ /* 0x000fe20000000a00 */
[----:B------:R-:W-:Y:S02]  /*19c00*/  UMOV UR6, UR20 ;  /* 0x0000001400067c82 */ /* 0x000fe40008000000 */
[----:B------:R-:W-:Y:S02]  /*19c10*/  UIADD3.X UR5, URZ, ~UR5, URZ, UP0, !UPT ;  /* 0x800000053f057290 */ /* 0x000fe400087fe43f */
[----:B------:R-:W-:-:S02]  /*19c20*/  UISETP.NE.AND UP1, UPT, UR45, URZ, UPT ;  /* 0x0000003f2d00728c */ /* 0x000fc4000bf25270 */
[----:B------:R-:W-:Y:S02]  /*19c30*/  UIMAD UR5, UR5, UR14, URZ ;  /* 0x0000000e050572a4 */ /* 0x000fe4000f8e023f */
[----:B------:R-:W-:Y:S02]  /*19c40*/  UIMAD.WIDE.U32 UR6, UR13, UR14, UR6 ;  /* 0x0000000e0d0672a5 */ /* 0x000fe4000f8e0006 */
[----:B------:R-:W-:Y:S01]  /*19c50*/  UIMAD UR5, UR13, UR15, UR5 ;  /* 0x0000000f0d0572a4 */ /* 0x000fe2000f8e0205 */
[----:B------:R-:W-:Y:S02]  /*19c60*/  ULDC UR14, c[0x0][0x608] ;  /* 0x00018200000e7ab9 */ /* 0x000fe40000000800 */
[----:B------:R-:W-:Y:S01]  /*19c70*/  ULDC UR13, c[0x0][0x618] ;  /* 0x00018600000d7ab9 */ /* 0x000fe20000000800 */
[----:B------:R-:W-:Y:S01]  /*19c80*/  UIADD3 UR5, UR7, UR5, URZ ;  /* 0x0000000507057290 */ /* 0x000fe2000fffe03f */
[----:B------:R-:W-:Y:S01]  /*19c90*/  ULDC UR22, c[0x0][0x658] ;  /* 0x0001960000167ab9 */ /* 0x000fe20000000800 */
[----:B------:R-:W-:-:S02]  /*19ca0*/  @UP1 UIMAD UR8, UR11, UR12, UR10 ;  /* 0x0000000c0b0812a4 */ /* 0x000fc4000f8e020a */
[----:B------:R-:W-:Y:S02]  /*19cb0*/  USHF.R.U64 UR17, UR6, UR13, UR5 ;  /* 0x0000000d06117299 */ /* 0x000fe40008001205 */
[----:B------:R-:W-:Y:S01]  /*19cc0*/  USHF.R.U32.HI UR5, URZ, UR13, UR5 ;  /* 0x0000000d3f057299 */ /* 0x000fe20008011605 */
[----:B------:R-:W-:Y:S01]  /*19cd0*/  ULDC.64 UR6, c[0x0][0x640] ;  /* 0x0001900000067ab9 */ /* 0x000fe20000000a00 */
[----:B------:R-:W-:Y:S01]  /*19ce0*/  UMOV UR10, 0xffffffff ;  /* 0xffffffff000a7882 */ /* 0x000fe20000000000 */
[----:B------:R-:W-:Y:S01]  /*19cf0*/  ISETP.NE.U32.AND P0, PT, RZ, UR6, PT ;  /* 0x00000006ff007c0c */ /* 0x000fe2000bf05070 */
[----:B------:R-:W-:Y:S02]  /*19d00*/  USHF.R.U64 UR18, UR17, UR14, UR5 ;  /* 0x0000000e11127299 */ /* 0x000fe40008001205 */
[----:B------:R-:W-:Y:S01]  /*19d10*/  USHF.R.U32.HI UR5, URZ, UR14, UR5 ;  /* 0x0000000e3f057299 */ /* 0x000fe20008011605 */
[----:B------:R-:W-:Y:S01]  /*19d20*/  ISETP.NE.AND.EX P0, PT, RZ, UR7, PT, P0 ;  /* 0x00000007ff007c0c */ /* 0x000fe2000bf05300 */
[----:B------:R-:W-:-:S02]  /*19d30*/  USHF.L.U32 UR11, UR10, UR22, URZ ;  /* 0x000000160a0b7299 */ /* 0x000fc4000800063f */
[----:B------:R-:W-:Y:S01]  /*19d40*/  USHF.R.U64 UR19, UR18, UR22, UR5 ;  /* 0x0000001612137299 */ /* 0x000fe20008001205 */
[----:B------:R-:W-:Y:S01]  /*19d50*/  ULDC UR20, c[0x0][0x600] ;  /* 0x0001800000147ab9 */ /* 0x000fe20000000800 */
[----:B------:R-:W-:Y:S02]  /*19d60*/  USHF.R.U32.HI UR10, URZ, UR22, UR5 ;  /* 0x000000163f0a7299 */ /* 0x000fe40008011605 */
[----:B------:R-:W-:Y:S02]  /*19d70*/  UIADD3 UR21, UR20, -0x1, URZ ;  /* 0xffffffff14157890 */ /* 0x000fe4000fffe03f */
[----:B------:R-:W-:Y:S01]  /*19d80*/  ULOP3.LUT UR26, URZ, UR11, URZ, 0x33, !UPT ;  /* 0x0000000b3f1a7292 */ /* 0x000fe2000f8e333f */
        /* <DEDUP_REMOVED lines=17> */
.L_x_547:
[----:B------:R-:W-:Y:S01]  /*19ea0*/  USHF.R.U64 UR6, UR5, UR23, UR10 ;  /* 0x0000001705067299 */ /* 0x000fe2000800120a */
[----:B------:R-:W-:Y:S01]  /*19eb0*/  IMAD.MOV.U32 R0, RZ, RZ, 0x1 ;  /* 0x00000001ff007424 */ /* 0x000fe200078e00ff */
[----:B------:R-:W-:Y:S01]  /*19ec0*/  USHF.L.U32 UR25, UR25, UR22, URZ ;  /* 0x0000001619197299 */ /* 0x000fe2000800063f */
[----:B------:R-:W-:Y:S01]  /*19ed0*/  IMAD.U32 R10, RZ, RZ, UR4 ;  /* 0x00000004ff0a7e24 */ /* 0x000fe2000f8e00ff */
[----:B------:R-:W-:Y:S02]  /*19ee0*/  ULOP3.LUT UR5, UR18, UR26, URZ, 0xc0, !UPT ;  /* 0x0000001a12057292 */ /* 0x000fe4000f8ec03f */
[----:B------:R-:W-:Y:S02]  /*19ef0*/  UIADD3 UR7, -UR6, URZ, URZ ;  /* 0x0000003f06077290 */ /* 0x000fe4000fffe13f */
[----:B------:R-:W-:Y:S02]  /*19f00*/  UIMAD UR6, UR25, UR6, UR5 ;  /* 0x00000006190672a4 */ /* 0x000fe4000f8e0205 */
[----:B------:R-:W-:-:S02]  /*19f10*/  ULOP3.LUT UR17, UR17, UR21, URZ, 0xc0, !UPT ;  /* 0x0000001511117292 */ /* 0x000fc4000f8ec03f */
[----:B------:R-:W-:Y:S02]  /*19f20*/  UIMAD UR5, UR7, UR24, UR19 ;  /* 0x00000018070572a4 */ /* 0x000fe4000f8e0213 */
[----:B------:R-:W-:Y:S01]  /*19f30*/  UISETP.NE.AND UP0, UPT, UR45, URZ, UPT ;  /* 0x0000003f2d00728c */ /* 0x000fe2000bf05270 */
[----:B------:R-:W-:Y:S01]  /*19f40*/  ULDC UR7, c[0x0][0x610] ;  /* 0x0001840000077ab9 */ /* 0x000fe20000000800 */
[----:B------:R-:W-:Y:S02]  /*19f50*/  UIMAD UR5, UR5, UR20, UR17 ;  /* 0x00000014050572a4 */ /* 0x000fe4000f8e0211 */
[----:B------:R-:W-:-:S04]  /*19f60*/  UIMAD UR8, UR6, UR7, UR8 ;  /* 0x00000007060872a4 */ /* 0x000fc8000f8e0208 */
[----:B------:R-:W-:Y:S02]  /*19f70*/  USEL UR6, UR5, UR8, !UP0 ;  /* 0x0000000805067287 */ /* 0x000fe4000c000000 */
[----:B------:R-:W-:-:S04]  /*19f80*/  USEL UR8, UR8, UR5, !UP0 ;  /* 0x0000000508087287 */ /* 0x000fc8000c000000 */
[----:B------:R-:W-:Y:S02]  /*19f90*/  IMAD.U32 R2, RZ, RZ, UR6 ;  /* 0x00000006ff027e24 */ /* 0x000fe4000f8e00ff */
[----:B------:R-:W-:-:S07]  /*19fa0*/  IMAD.U32 R3, RZ, RZ, UR8 ;  /* 0x00000008ff037e24 */ /* 0x000fce000f8e00ff */
.L_x_545:
[----:B------:R-:W-:-:S08]  /*19fb0*/  NOP ;  /* 0x0000000000007918 */ /* 0x000fd00000000000 */
[----:B0-----:R-:W0:-:S00]  /*19fc0*/  USETMAXREG.DEALLOC.CTAPOOL 0x18 ;  /* 0x00000018000079c8 */ /* 0x001e0000080e0500 */
[----:B------:R-:W-:-:S13]  /*19fd0*/  ISETP.NE.AND P0, PT, RZ, UR9, PT ;  /* 0x00000009ff007c0c */ /* 0x000fda000bf05270 */
[----:B------:R-:W-:Y:S05]  /*19fe0*/  @P0 EXIT ;  /* 0x000000000000094d */ /* 0x000fea0003800000 */
[----:B0-----:R-:W-:Y:S01]  /*19ff0*/  LOP3.LUT P0, RZ, R0, 0xff, RZ, 0xc0, !PT ;  /* 0x000000ff00ff7812 */ /* 0x001fe2000780c0ff */
[----:B------:R-:W-:Y:S02]  /*1a000*/  IMAD.MOV.U32 R7, RZ, RZ, 0x1 ;  /* 0x00000001ff077424 */ /* 0x000fe400078e00ff */
[----:B------:R-:W-:-:S10]  /*1a010*/  IMAD.MOV.U32 R6, RZ, RZ, RZ ;  /* 0x000000ffff067224 */ /* 0x000fd400078e00ff */
[----:B------:R-:W-:Y:S05]  /*1a020*/  @!P0 BRA `(.L_x_548) ;  /* 0x0000000c00ac8947 */ /* 0x000fea0003800000 */
[----:B------:R-:W0:Y:S01]  /*1a030*/  LDC R0, c[0x0][0x28c] ;  /* 0x0000a300ff007b82 */ /* 0x000e220000000800 */
[----:B------:R-:W-:Y:S01]  /*1a040*/  ULDC UR14, c[0x0][0x658] ;  /* 0x00019600000e7ab9 */ /* 0x000fe20000000800 */
[----:B------:R-:W-:Y:S01]  /*1a050*/  UMOV UR7, 0xffffffff ;  /* 0xffffffff00077882 */ /* 0x000fe20000000000 */
[----:B------:R-:W-:Y:S01]  /*1a060*/  UMOV UR9, 0x1 ;  /* 0x0000000100097882 */ /* 0x000fe20000000000 */
[----:B------:R-:W-:Y:S01]  /*1a070*/  USHF.L.U32 UR7, UR7, UR14, URZ ;  /* 0x0000000e07077299 */ /* 0x000fe2000800063f */
[----:B------:R-:W-:Y:S01]  /*1a080*/  BSSY B0, `(.L_x_548) ;  /* 0x00000e5000007945 */ /* 0x000fe20003800000 */
[----:B------:R-:W-:Y:S01]  /*1a090*/  ULDC UR5, c[0x0][0xc] ;  /* 0x0000030000057ab9 */ /* 0x000fe20000000800 */
[----:B------:R-:W-:Y:S01]  /*1a0a0*/  ULDC UR8, c[0x0][0x10] ;  /* 0x0000040000087ab9 */ /* 0x000fe20000000800 */
[----:B------:R-:W1:Y:S01]  /*1a0b0*/  S2UR UR4, SR_CgaCtaId ;  /* 0x00000000000479c3 */ /* 0x000e620000008800 */
[----:B------:R-:W-:Y:S01]  /*1a0c0*/  ULOP3.LUT UR16, URZ, UR7, URZ, 0x33, !UPT ;  /* 0x000000073f107292 */ /* 0x000fe2000f8e333f */
[----:B------:R-:W-:Y:S01]  /*1a0d0*/  IMAD.MOV.U32 R9, RZ, RZ, 0x1 ;  /* 0x00000001ff097424 */ /* 0x000fe200078e00ff */
[----:B------:R-:W-:Y:S01]  /*1a0e0*/  ULDC UR13, c[0x0][0x600] ;  /* 0x00018000000d7ab9 */ /* 0x000fe20000000800 */
[----:B------:R-:W-:Y:S01]  /*1a0f0*/  IMAD.MOV.U32 R7, RZ, RZ, 0x1 ;  /* 0x00000001ff077424 */ /* 0x000fe200078e00ff */
[----:B------:R-:W-:Y:S01]  /*1a100*/  UMOV UR19, 0x5 ;  /* 0x0000000500137882 */ /* 0x000fe20000000000 */
[----:B------:R-:W-:Y:S01]  /*1a110*/  IMAD.MOV.U32 R6, RZ, RZ, RZ ;  /* 0x000000ffff067224 */ /* 0x000fe200078e00ff */
[----:B------:R-:W-:-:S02]  /*1a120*/  ULOP3.LUT UR25, UR40, 0x2, URZ, 0xfc, !UPT ;  /* 0x0000000228197892 */ /* 0x000fc4000f8efc3f */
[----:B------:R-:W-:Y:S02]  /*1a130*/  UIADD3 UR13, UR13, -0x1, URZ ;  /* 0xffffffff0d0d7890 */ /* 0x000fe4000fffe03f */
[----:B------:R-:W-:Y:S01]  /*1a140*/  USHF.L.U32 UR14, UR9, UR14, URZ ;  /* 0x0000000e090e7299 */ /* 0x000fe2000800063f */
[----:B------:R-:W-:Y:S01]  /*1a150*/  ULDC.64 UR26, c[0x0][0x198] ;  /* 0x00006600001a7ab9 */ /* 0x000fe20000000a00 */
[----:B0-----:R-:W-:-:S05]  /*1a160*/  VIADD R0, R0, 0x1f ;  /* 0x0000001f00007836 */ /* 0x001fca0000000000 */
[----:B------:R-:W-:Y:S01]  /*1a170*/  SHF.R.S32.HI R5, RZ, 0x1f, R0 ;  /* 0x0000001fff057819 */ /* 0x000fe20000011400 */
[----:B-1----:R-:W-:-:S03]  /*1a180*/  ULOP3.LUT UR6, UR4, 0x1, URZ, 0xc0, !UPT ;  /* 0x0000000104067892 */ /* 0x002fc6000f8ec03f */
[----:B------:R-:W-:Y:S01]  /*1a190*/  LEA.HI R0, R5, R0, RZ, 0x5 ;  /* 0x0000000005007211 */ /* 0x000fe200078f28ff */
[----:B------:R-:W-:Y:S02]  /*1a1a0*/  USHF.R.U32.HI UR28, URZ, 0x1, UR4 ;  /* 0x000000013f1c7899 */ /* 0x000fe40008011604 */
[----:B------:R-:W-:Y:S01]  /*1a1b0*/  USHF.L.U32 UR15, UR4, 0x7, URZ ;  /* 0x00000007040f7899 */ /* 0x000fe2000800063f */
[----:B------:R-:W-:Y:S01]  /*1a1c0*/  SHF.R.S32.HI R0, RZ, 0x5, R0 ;  /* 0x00000005ff007819 */ /* 0x000fe20000011400 */
[----:B------:R-:W-:Y:S02]  /*1a1d0*/  USHF.L.U32 UR29, UR4, 0xc, URZ ;  /* 0x0000000c041d7899 */ /* 0x000fe4000800063f */
[----:B------:R-:W-:Y:S02]  /*1a1e0*/  ULOP3.LUT UR4, UR4, 0xfffffffe, URZ, 0xc0, !UPT ;  /* 0xfffffffe04047892 */ /* 0x000fe4000f8ec03f */
[----:B------:R-:W-:Y:S01]  /*1a1f0*/  UISETP.GT.U32.AND UP0, UPT, UR6, 0xffff, UPT ;  /* 0x0000ffff0600788c */ /* 0x000fe2000bf04070 */
[----:B------:R-:W-:Y:S01]  /*1a200*/  VIADD R16, R0, 0x1 ;  /* 0x0000000100107836 */ /* 0x000fe20000000000 */
[----:B------:R-:W-:-:S02]  /*1a210*/  USHF.L.U32 UR17, UR9, UR4, URZ ;  /* 0x0000000409117299 */ /* 0x000fc4000800063f */
[----:B------:R-:W-:Y:S02]  /*1a220*/  ULOP3.LUT UR7, UR4, 0x1, URZ, 0xfc, !UPT ;  /* 0x0000000104077892 */ /* 0x000fe4000f8efc3f */
[----:B------:R-:W-:Y:S02]  /*1a230*/  UIMAD.WIDE.U32 UR4, UR5, UR8, URZ ;  /* 0x00000008050472a5 */ /* 0x000fe4000f8e003f */
[----:B------:R-:W-:Y:S01]  /*1a240*/  USEL UR6, UR6, 0xffff, !UP0 ;  /* 0x0000ffff06067887 */ /* 0x000fe2000c000000 */
[----:B------:R-:W-:Y:S01]  /*1a250*/  ULDC UR8, c[0x0][0x14] ;  /* 0x0000050000087ab9 */ /* 0x000fe20000000800 */
[----:B------:R-:W-:Y:S02]  /*1a260*/  USHF.L.U32 UR7, UR9, UR7, URZ ;  /* 0x0000000709077299 */ /* 0x000fe4000800063f */
[----:B------:R-:W-:Y:S02]  /*1a270*/  UIMAD.WIDE.U32 UR22, UR4, UR8, URZ ;  /* 0x00000008041672a5 */ /* 0x000fe4000f8e003f */
[----:B------:R-:W-:-:S02]  /*1a280*/  UIMAD UR18, UR5, UR8, URZ ;  /* 0x00000008051272a4 */ /* 0x000fc4000f8e023f */
[----:B------:R-:W-:Y:S02]  /*1a290*/  ULOP3.LUT UR6, UR6, 0xffff, URZ, 0xc0, !UPT ;  /* 0x0000ffff06067892 */ /* 0x000fe4000f8ec03f */
[----:B------:R-:W-:Y:S02]  /*1a2a0*/  ULOP3.LUT UR15, UR15, 0x80, URZ, 0xc0, !UPT ;  /* 0x000000800f0f7892 */ /* 0x000fe4000f8ec03f */
[----:B------:R-:W-:Y:S02]  /*1a2b0*/  ULOP3.LUT UR17, UR17, UR7, URZ, 0xfc, !UPT ;  /* 0x0000000711117292 */ /* 0x000fe4000f8efc3f */
[----:B------:R-:W-:Y:S02]  /*1a2c0*/  UIADD3 UR18, UR23, UR18, URZ ;  /* 0x0000001217127290 */ /* 0x000fe4000fffe03f */
[----:B------:R-:W-:-:S12]  /*1a2d0*/  USHF.L.U32 UR19, UR19, UR6, URZ ;  /* 0x0000000613137299 */ /* 0x000fd8000800063f */
.L_x_559:
[----:B------:R-:W-:-:S03]  /*1a2e0*/  UMOV UR4, 0xffffffff ;  /* 0xffffffff00047882 */ /* 0x000fc60000000000 */
[----:B------:R-:W-:Y:S05]  /*1a2f0*/  BRA.DIV UR4, `(.L_x_549) ;  /* 0x0000000e04e47947 */ /* 0x000fea000b800000 */
[----:B------:R-:W-:-:S13]  /*1a300*/  ELECT P6, URZ, PT ;  /* 0x00000000003f782f */ /* 0x000fda00038c0000 */
.L_x_570:
[----:B------:R-:W0:Y:S01]  /*1a310*/  LDC R4, c[0x0][0x28c] ;  /* 0x0000a300ff047b82 */ /* 0x000e220000000800 */
[----:B------:R-:W-:Y:S01]  /*1a320*/  BSSY B1, `(.L_x_550) ;  /* 0x000003e000017945 */ /* 0x000fe20003800000 */
[----:B0-----:R-:W-:-:S13]  /*1a330*/  ISETP.LT.OR P6, PT, R4, 0x1, !P6 ;  /* 0x000000010400780c */ /* 0x001fda00077c1670 */
[----:B------:R-:W-:Y:S05]  /*1a340*/  @P6 BRA `(.L_x_551) ;  /* 0x0000000000ec6947 */ /* 0x000fea0003800000 */
[----:B------:R-:W-:Y:S01]  /*1a350*/  LEA R3, R3, UR28, 0x1 ;  /* 0x0000001c03037c11 */ /* 0x000fe2000f8e08ff */
[----:B------:R-:W-:Y:S01]  /*1a360*/  IMAD.MOV.U32 R13, RZ, RZ, RZ ;  /* 0x000000ffff0d7224 */ /* 0x000fe200078e00ff */
[----:B------:R-:W-:Y:S01]  /*1a370*/  LEA R2, R2, UR15, 0x8 ;  /* 0x0000000f02027c11 */ /* 0x000fe2000f8e40ff */
[----:B------:R-:W-:Y:S01]  /*1a380*/  IMAD.MOV.U32 R4, RZ, RZ, R16 ;  /* 0x000000ffff047224 */ /* 0x000fe200078e0010 */
[----:B------:R-:W-:Y:S01]  /*1a390*/  SHF.L.U32 R3, R3, 0x7, RZ ;  /* 0x0000000703037819 */ /* 0x000fe200000006ff */
[----:B------:R-:W-:Y:S02]  /*1a3a0*/  IMAD.MOV.U32 R5, RZ, RZ, R7 ;  /* 0x000000ffff057224 */ /* 0x000fe400078e0007 */
[----:B------:R-:W-:-:S07]  /*1a3b0*/  IMAD.MOV.U32 R8, RZ, RZ, R6 ;  /* 0x000000ffff087224 */ /* 0x000fce00078e0006 */
.L_x_554:
[----:B------:R-:W0:Y:S01]  /*1a3c0*/  S2R R12, SR_CgaCtaId ;  /* 0x00000000000c7919 */ /* 0x000e220000008800 */
[----:B------:R-:W-:Y:S01]  /*1a3d0*/  MOV R11, 0x400 ;  /* 0x00000400000b7802 */ /* 0x000fe20000000f00 */
[----:B------:R-:W1:Y:S03]  /*1a3e0*/  S2R R14, SR_TID.X ;  /* 0x00000000000e7919 */ /* 0x000e660000002100 */
[----:B0-----:R-:W-:Y:S02]  /*1a3f0*/  LEA R15, R12, R11, 0x18 ;  /* 0x0000000b0c0f7211 */ /* 0x001fe400078ec0ff */
[----:B------:R-:W-:Y:S02]  /*1a400*/  SHF.L.U32 R11, R5, 0x1f, RZ ;  /* 0x0000001f050b7819 */ /* 0x000fe400000006ff */
[----:B-1----:R-:W-:Y:S01]  /*1a410*/  LOP3.LUT P1, RZ, R14, 0x7f, RZ, 0xc0, !PT ;  /* 0x0000007f0eff7812 */ /* 0x002fe2000782c0ff */
[----:B------:R-:W-:-:S04]  /*1a420*/  IMAD R12, R8, 0x8, R15 ;  /* 0x00000008080c7824 */ /* 0x000fc800078e020f */
[----:B------:R-:W0:Y:S02]  /*1a430*/  SYNCS.PHASECHK.TRANS64.TRYWAIT P0, [R12+URZ+0x20], R11 ;  /* 0x0000200b0c0075a7 */ /* 0x000e24000800017f */
[----:B0-----:R-:W-:Y:S06]  /*1a440*/  @!P0 BRA `(.L_x_552) ;  /* 0x0000000c00b08947 */ /* 0x001fec0003800000 */
.L_x_571:
[----:B0-----:R-:W0:Y:S01]  /*1a450*/  @!P1 LDC R11, c[0x0][0x500] ;  /* 0x00014000ff0b9b82 */ /* 0x001e220000000800 */
[----:B------:R-:W-:-:S04]  /*1a460*/  UPRMT UR4, UR25, 0x9910, URZ ;  /* 0x0000991019047896 */ /* 0x000fc8000800003f */
[----:B------:R-:W-:-:S06]  /*1a470*/  UISETP.NE.AND UP0, UPT, UR4, 0x2, UPT ;  /* 0x000000020400788c */ /* 0x000fcc000bf05270 */
[----:B------:R-:W-:Y:S01]  /*1a480*/  PLOP3.LUT P0, PT, PT, PT, UP0, 0x80, 0x0 ;  /* 0x000000000000781c */ /* 0x000fe20003f0f008 */
[----:B0-----:R0:W-:-:S12]  /*1a490*/  @!P1 SYNCS.ARRIVE.TRANS64 RZ, [R12+URZ], R11 ;  /* 0x0000000b0cff99a7 */ /* 0x0011d8000800003f */
[----:B------:R-:W-:Y:S05]  /*1a4a0*/  @P0 BRA `(.L_x_553) ;  /* 0x0000000000040947 */ /* 0x000fea0003800000 */
[----:B------:R-:W-:Y:S01]  /*1a4b0*/  BPT.TRAP 0x1 ;  /* 0x000000040000795c */ /* 0x000fe20000300000 */
.L_x_553:
[----:B------:R-:W-:Y:S01]  /*1a4c0*/  R2UR UR5, R8 ;  /* 0x00000000080572ca */ /* 0x000fe200000e0000 */
[----:B------:R-:W-:Y:S01]  /*1a4d0*/  VIADD R4, R4, 0xffffffff ;  /* 0xffffffff04047836 */ /* 0x000fe20000000000 */
[----:B------:R-:W-:Y:S01]  /*1a4e0*/  R2UR UR11, R15 ;  /* 0x000000000f0b72ca */ /* 0x000fe200000e0000 */
[----:B------:R-:W-:Y:S01]  /*1a4f0*/  UIADD3 UR4, UP0, UR26, 0xf0, URZ ;  /* 0x000000f01a047890 */ /* 0x000fe2000ff1e03f */
[----:B------:R-:W-:Y:S01]  /*1a500*/  R2UR UR24, R3 ;  /* 0x00000000031872ca */ /* 0x000fe200000e0000 */
[----:B------:R-:W-:Y:S01]  /*1a510*/  UIADD3 UR32, UP1, UR26, 0x1f0, URZ ;  /* 0x000001f01a207890 */ /* 0x000fe2000ff3e03f */
[----:B------:R-:W-:Y:S01]  /*1a520*/  R2UR UR9, R12 ;  /* 0x000000000c0972ca */ /* 0x000fe200000e0000 */
[----:B------:R-:W-:Y:S01]  /*1a530*/  UPRMT UR20, URZ, 0x5410, UR19 ;  /* 0x000054103f147896 */ /* 0x000fe20008000013 */
[C---:B------:R-:W-:Y:S01]  /*1a540*/  R2UR UR10, R13.reuse ;  /* 0x000000000d0a72ca */ /* 0x040fe200000e0000 */
[----:B------:R-:W-:Y:S01]  /*1a550*/  VIADD R8, R8, 0x1 ;  /* 0x0000000108087836 */ /* 0x000fe20000000000 */
[----:B------:R-:W-:Y:S01]  /*1a560*/  R2UR UR12, R10 ;  /* 0x000000000a0c72ca */ /* 0x000fe200000e0000 */
[----:B------:R-:W-:Y:S01]  /*1a570*/  UPRMT UR31, URZ, 0x5410, UR17 ;  /* 0x000054103f1f7896 */ /* 0x000fe20008000011 */
[----:B------:R-:W-:Y:S01]  /*1a580*/  R2UR UR30, R2 ;  /* 0x00000000021e72ca */ /* 0x000fe200000e0000 */
[----:B------:R-:W-:Y:S01]  /*1a590*/  USHF.L.U32 UR5, UR5, 0xd, URZ ;  /* 0x0000000d05057899 */ /* 0x000fe2000800063f */
[----:B------:R-:W-:Y:S01]  /*1a5a0*/  ISETP.GT.AND P1, PT, R4, 0x1, PT ;  /* 0x000000010400780c */ /* 0x000fe20003f24270 */
[----:B------:R-:W-:Y:S01]  /*1a5b0*/  UIADD3.X UR33, URZ, UR27, URZ, UP1, !UPT ;  /* 0x0000001b3f217290 */ /* 0x000fe20008ffe43f */
[C---:B------:R-:W-:Y:S01]  /*1a5c0*/  ISETP.NE.AND P0, PT, R8.reuse, 0x4, PT ;  /* 0x000000040800780c */ /* 0x040fe20003f05270 */
[----:B------:R-:W-:Y:S01]  /*1a5d0*/  ULEA UR8, UR28, UR5, 0xc ;  /* 0x000000051c087291 */ /* 0x000fe2000f8e603f */
[----:B------:R-:W-:Y:S01]  /*1a5e0*/  VIADD R13, R13, 0x20 ;  /* 0x000000200d0d7836 */ /* 0x000fe20000000000 */
[----:B------:R-:W-:Y:S01]  /*1a5f0*/  ULOP3.LUT UR5, UR5, 0x1000, UR29, 0xf8, !UPT ;  /* 0x0000100005057892 */ /* 0x000fe2000f8ef81d */
[----:B0-----:R-:W-:Y:S01]  /*1a600*/  SEL R12, RZ, 0x1, P0 ;  /* 0x00000001ff0c7807 */ /* 0x001fe20000000000 */
[----:B------:R-:W-:Y:S01]  /*1a610*/  ULEA UR8, UR8, UR11, 0x2 ;  /* 0x0000000b08087291 */ /* 0x000fe2000f8e103f */
[----:B------:R-:W-:Y:S01]  /*1a620*/  SEL R8, R8, RZ, P0 ;  /* 0x000000ff08087207 */ /* 0x000fe20000000000 */
[----:B------:R-:W-:Y:S01]  /*1a630*/  ULEA UR11, UR5, UR11, 0x2 ;  /* 0x0000000b050b7291 */ /* 0x000fe2000f8e103f */
[----:B------:R-:W-:Y:S01]  /*1a640*/  LOP3.LUT R5, R5, R12, RZ, 0x3c, !PT ;  /* 0x0000000c05057212 */ /* 0x000fe200078e3cff */
[----:B------:R-:W-:-:S02]  /*1a650*/  UIADD3 UR8, UR8, 0x100, URZ ;  /* 0x0000010008087890 */ /* 0x000fc4000fffe03f */
[----:B------:R-:W-:Y:S02]  /*1a660*/  UIADD3.X UR5, URZ, UR27, URZ, UP0, !UPT ;  /* 0x0000001b3f057290 */ /* 0x000fe400087fe43f */
[----:B------:R-:W-:Y:S01]  /*1a670*/  UIADD3 UR21, UR11, 0x20100, URZ ;  /* 0x000201000b157890 */ /* 0x000fe2000fffe03f */
[----:B------:R-:W-:Y:S01]  /*1a680*/  UMOV UR6, 0x0 ;  /* 0x0000000000067882 */ /* 0x000fe20000000000 */
[----:B------:R-:W-:Y:S01]  /*1a690*/  UMOV UR7, 0x10000000 ;  /* 0x1000000000077882 */ /* 0x000fe20000000000 */
[----:B------:R-:W-:-:S04]  /*1a6a0*/  UMOV UR11, UR24 ;  /* 0x00000018000b7c82 */ /* 0x000fc80008000000 */
[----:B------:R0:W-:Y:S02]  /*1a6b0*/  UTMALDG.3D.MULTICAST [UR8], [UR4], UR20, desc[UR6] ;  /* 0x00000608040073b4 */ /* 0x0001e40008011814 */
[----:B0-----:R-:W-:Y:S01]  /*1a6c0*/  UMOV UR8, UR21 ;  /* 0x0000001500087c82 */ /* 0x001fe20008000000 */
[----:B------:R-:W-:Y:S02]  /*1a6d0*/  UMOV UR11, UR30 ;  /* 0x0000001e000b7c82 */ /* 0x000fe40008000000 */
[----:B------:R0:W-:Y:S02]  /*1a6e0*/  UTMALDG.3D.MULTICAST [UR8], [UR32], UR31, desc[UR6] ;  /* 0x00000608200073b4 */ /* 0x0001e4000801181f */
[----:B0-----:R-:W-:Y:S05]  /*1a6f0*/  @P1 BRA `(.L_x_554) ;  /* 0xfffffffc00301947 */ /* 0x001fea000383ffff */
.L_x_551:
[----:B------:R-:W-:Y:S05]  /*1a700*/  BSYNC B1 ;  /* 0x0000000000017941 */ /* 0x000fea0003800000 */
.L_x_550:
[----:B------:R-:W2:Y:S01]  /*1a710*/  LDL.LU R15, [R1+0x200] ;  /* 0x00020000010f7983 */ /* 0x000ea20000300800 */
[----:B------:R-:W-:Y:S01]  /*1a720*/  LOP3.LUT P2, RZ, R9, 0xff, RZ, 0xc0, !PT ;  /* 0x000000ff09ff7812 */ /* 0x000fe2000784c0ff */
[----:B------:R-:W-:Y:S01]  /*1a730*/  IMAD.IADD R6, R0, 0x1, R6 ;  /* 0x0000000100067824 */ /* 0x000fe200078e0206 */
[----:B------:R-:W-:Y:S01]  /*1a740*/  ULDC.64 UR4, c[0x0][0x650] ;  /* 0x0001940000047ab9 */ /* 0x000fe20000000a00 */
[----:B------:R-:W3:Y:S01]  /*1a750*/  LDL.LU R14, [R1+0x204] ;  /* 0x00020400010e7983 */ /* 0x000ee20000300800 */
[----:B------:R-:W-:Y:S01]  /*1a760*/  BSSY B1, `(.L_x_555) ;  /* 0x0000074000017945 */ /* 0x000fe20003800000 */
[----:B------:R-:W-:Y:S01]  /*1a770*/  IMAD.MOV.U32 R10, RZ, RZ, -0x1 ;  /* 0xffffffffff0a7424 */ /* 0x000fe200078e00ff */
[----:B------:R-:W-:Y:S02]  /*1a780*/  SHF.R.U32.HI R2, RZ, 0x2, R6 ;  /* 0x00000002ff027819 */ /* 0x000fe40000011606 */
[----:B------:R-:W-:Y:S02]  /*1a790*/  ISETP.GT.U32.AND P0, PT, R6, 0x3, PT ;  /* 0x000000030600780c */ /* 0x000fe40003f04070 */
[----:B------:R-:W-:-:S02]  /*1a7a0*/  LOP3.LUT R2, R2, 0x1, RZ, 0xc0, !PT ;  /* 0x0000000102027812 */ /* 0x000fc400078ec0ff */
[----:B------:R-:W-:Y:S01]  /*1a7b0*/  ISETP.LT.U32.AND P0, PT, R0, 0x4, P0 ;  /* 0x000000040000780c */ /* 0x000fe20000701070 */
[----:B------:R-:W0:Y:S01]  /*1a7c0*/  @P2 S2R R3, SR_CgaCtaId ;  /* 0x0000000000032919 */ /* 0x000e220000008800 */
[----:B------:R-:W-:Y:S02]  /*1a7d0*/  ISETP.NE.U32.AND P1, PT, R2, 0x1, PT ;  /* 0x000000010200780c */ /* 0x000fe40003f25070 */
[----:B------:R-:W-:Y:S02]  /*1a7e0*/  @P2 MOV R2, 0x400 ;  /* 0x0000040000022802 */ /* 0x000fe40000000f00 */
[----:B------:R-:W-:Y:S02]  /*1a7f0*/  ISETP.GT.U32.AND P1, PT, R0, 0x3, !P1 ;  /* 0x000000030000780c */ /* 0x000fe40004f24070 */
[----:B------:R-:W-:Y:S02]  /*1a800*/  LOP3.LUT R6, R6, 0x3, RZ, 0xc0, !PT ;  /* 0x0000000306067812 */ /* 0x000fe400078ec0ff */
[----:B------:R-:W-:-:S02]  /*1a810*/  PRMT R4, RZ, 0x7610, R4 ;  /* 0x00007610ff047816 */ /* 0x000fc40000000004 */
[----:B------:R-:W-:Y:S02]  /*1a820*/  PRMT R9, RZ, 0x7610, R9 ;  /* 0x00007610ff097816 */ /* 0x000fe40000000009 */
[----:B0-----:R-:W-:Y:S02]  /*1a830*/  @P2 LEA R2, R3, R2, 0x18 ;  /* 0x0000000203022211 */ /* 0x001fe400078ec0ff */
[----:B------:R-:W-:Y:S02]  /*1a840*/  SEL R3, RZ, 0x1, !P1 ;  /* 0x00000001ff037807 */ /* 0x000fe40004800000 */
[----:B------:R0:W-:Y:S02]  /*1a850*/  @P2 SYNCS.ARRIVE.TRANS64.A1T0 RZ, [R2+URZ+0x58], RZ ;  /* 0x000058ff02ff29a7 */ /* 0x0001e4000810003f */
[----:B0-----:R-:W-:-:S04]  /*1a860*/  SEL R2, RZ, 0x1, !P0 ;  /* 0x00000001ff027807 */ /* 0x001fc80004000000 */
[----:B------:R-:W-:Y:S01]  /*1a870*/  LOP3.LUT R7, R3, R7, R2, 0x96, !PT ;  /* 0x0000000703077212 */ /* 0x000fe200078e9602 */
[----:B------:R-:W-:Y:S02]  /*1a880*/  IMAD.MOV.U32 R3, RZ, RZ, -0x1 ;  /* 0xffffffffff037424 */ /* 0x000fe400078e00ff */
[----:B------:R-:W-:Y:S01]  /*1a890*/  IMAD.MOV.U32 R2, RZ, RZ, -0x1 ;  /* 0xffffffffff027424 */ /* 0x000fe200078e00ff */
[----:B---3--:R-:W-:-:S04]  /*1a8a0*/  IADD3 R14, P0, R14, UR22, RZ ;  /* 0x000000160e0e7c10 */ /* 0x008fc8000ff1e0ff */
[----:B--2---:R-:W-:Y:S01]  /*1a8b0*/  IADD3.X R15, R15, UR18, RZ, P0, !PT ;  /* 0x000000120f0f7c10 */ /* 0x004fe200087fe4ff */
[----:B------:R0:W-:Y:S01]  /*1a8c0*/  STL [R1+0x204], R14 ;  /* 0x0002040e01007387 */ /* 0x0001e20000100800 */
[----:B------:R-:W-:-:S03]  /*1a8d0*/  ISETP.GE.U32.AND P0, PT, R14, UR4, PT ;  /* 0x000000040e007c0c */ /* 0x000fc6000bf06070 */
[----:B------:R0:W-:Y:S01]  /*1a8e0*/  STL [R1+0x200], R15 ;  /* 0x0002000f01007387 */ /* 0x0001e20000100800 */
[----:B------:R-:W-:-:S13]  /*1a8f0*/  ISETP.GE.U32.AND.EX P0, PT, R15, UR5, PT, P0 ;  /* 0x000000050f007c0c */ /* 0x000fda000bf06100 */
[----:B0-----:R-:W-:Y:S05]  /*1a900*/  @P0 BRA `(.L_x_556) ;  /* 0x0000000400640947 */ /* 0x001fea0003800000 */
[----:B------:R-:W0:Y:S01]  /*1a910*/  S2R R8, SR_CTAID.X ;  /* 0x0000000000087919 */ /* 0x000e220000002500 */
[----:B------:R-:W-:Y:S01]  /*1a920*/  ULDC UR4, c[0x0][0x150] ;  /* 0x0000540000047ab9 */ /* 0x000fe20000000800 */
[----:B------:R-:W1:Y:S01]  /*1a930*/  LDC R3, c[0x0][0x144] ;  /* 0x00005100ff037b82 */ /* 0x000e620000000800 */
[----:B------:R-:W-:Y:S01]  /*1a940*/  UISETP.NE.AND UP0, UPT, UR45, URZ, UPT ;  /* 0x0000003f2d00728c */ /* 0x000fe2000bf05270 */
[----:B------:R-:W2:Y:S01]  /*1a950*/  S2R R5, SR_CTAID.Y ;  /* 0x0000000000057919 */ /* 0x000ea20000002600 */
[----:B------:R-:W-:-:S04]  /*1a960*/  ULDC UR7, c[0x0][0x630] ;  /* 0x00018c0000077ab9 */ /* 0x000fc80000000800 */
[----:B------:R-:W-:Y:S01]  /*1a970*/  PLOP3.LUT P0, PT, PT, PT, UP0, 0x80, 0x0 ;  /* 0x000000000000781c */ /* 0x000fe20003f0f008 */
[----:B------:R-:W3:Y:S01]  /*1a980*/  LDC R12, c[0x0][0x148] ;  /* 0x00005200ff0c7b82 */ /* 0x000ee20000000800 */
[----:B0-----:R-:W-:Y:S02]  /*1a990*/  I2FP.F32.U32 R2, R8 ;  /* 0x0000000800027245 */ /* 0x001fe40000201000 */
[----:B--2---:R-:W-:-:S03]  /*1a9a0*/  I2FP.F32.U32 R4, R5 ;  /* 0x0000000500047245 */ /* 0x004fc60000201000 */
[----:B------:R-:W-:Y:S01]  /*1a9b0*/  FMUL R2, R2, UR4 ;  /* 0x0000000402027c20 */ /* 0x000fe20008400000 */
[----:B------:R-:W-:Y:S02]  /*1a9c0*/  ULDC UR4, c[0x0][0x154] ;  /* 0x0000550000047ab9 */ /* 0x000fe40000000800 */
[----:B------:R-:W-:Y:S01]  /*1a9d0*/  FMUL R10, R4, UR4 ;  /* 0x00000004040a7c20 */ /* 0x000fe20008400000 */
[----:B------:R-:W-:Y:S02]  /*1a9e0*/  ULDC.64 UR4, c[0x0][0x628] ;  /* 0x00018a0000047ab9 */ /* 0x000fe40000000a00 */
[----:B------:R-:W0:Y:S08]  /*1a9f0*/  F2I.U32.TRUNC.NTZ R2, R2 ;  /* 0x0000000200027305 */ /* 0x000e30000020f000 */
[----:B------:R-:W2:Y:S01]  /*1aa00*/  F2I.U32.TRUNC.NTZ R10, R10 ;  /* 0x0000000a000a7305 */ /* 0x000ea2000020f000 */
[----:B0-----:R-:W-:-:S02]  /*1aa10*/  IMAD.MOV R4, RZ, RZ, -R2 ;  /* 0x000000ffff047224 */ /* 0x001fc400078e0a02 */
[----:B------:R-:W-:Y:S02]  /*1aa20*/  IMAD.MOV.U32 R2, RZ, RZ, R14 ;  /* 0x000000ffff027224 */ /* 0x000fe400078e000e */
[----:B-1----:R-:W-:Y:S01]  /*1aa30*/  IMAD R8, R3, R4, R8 ;  /* 0x0000000403087224 */ /* 0x002fe200078e0208 */
[----:B--2---:R-:W-:-:S05]  /*1aa40*/  IADD3 R3, -R10, RZ, RZ ;  /* 0x000000ff0a037210 */ /* 0x004fca0007ffe1ff */
[----:B---3--:R-:W-:Y:S01]  /*1aa50*/  @P0 IMAD R8, R12, R3, R5 ;  /* 0x000000030c080224 */ /* 0x008fe200078e0205 */
[----:B------:R-:W-:Y:S01]  /*1aa60*/  ISETP.NE.U32.AND P0, PT, RZ, UR4, PT ;  /* 0x00000004ff007c0c */ /* 0x000fe2000bf05070 */
[----:B------:R-:W-:-:S03]  /*1aa70*/  IMAD.MOV.U32 R3, RZ, RZ, R15 ;  /* 0x000000ffff037224 */ /* 0x000fc600078e000f */
[----:B------:R-:W-:-:S13]  /*1aa80*/  ISETP.NE.AND.EX P0, PT, RZ, UR5, PT, P0 ;  /* 0x00000005ff007c0c */ /* 0x000fda000bf05300 */
[----:B------:R-:W-:Y:S05]  /*1aa90*/  @!P0 BRA `(.L_x_557) ;  /* 0x0000000000288947 */ /* 0x000fea0003800000 */
[----:B------:R-:W-:Y:S02]  /*1aaa0*/  ULDC UR6, c[0x0][0x634] ;  /* 0x00018d0000067ab9 */ /* 0x000fe40000000800 */
[----:B------:R-:W-:-:S05]  /*1aab0*/  IADD3 R3, P0, R14, UR6, RZ ;  /* 0x000000060e037c10 */ /* 0x000fca000ff1e0ff */
[----:B------:R-:W-:-:S04]  /*1aac0*/  IMAD.X R11, RZ, RZ, R15, P0 ;  /* 0x000000ffff0b7224 */ /* 0x000fc800000e060f */
[----:B------:R-:W-:-:S04]  /*1aad0*/  IMAD.WIDE.U32 R4, R11, UR4, RZ ;  /* 0x000000040b047c25 */ /* 0x000fc8000f8e00ff */
[----:B------:R-:W-:-:S04]  /*1aae0*/  IMAD.WIDE.U32 R4, P0, R3, UR5, R4 ;  /* 0x0000000503047c25 */ /* 0x000fc8000f800004 */
[----:B------:R-:W-:-:S04]  /*1aaf0*/  IMAD.WIDE.U32 R2, R3, UR4, RZ ;  /* 0x0000000403027c25 */ /* 0x000fc8000f8e00ff */
[----:B------:R-:W-:Y:S01]  /*1ab00*/  IMAD.MOV.U32 R2, RZ, RZ, R5 ;  /* 0x000000ffff027224 */ /* 0x000fe200078e0005 */
[----:B------:R-:W-:Y:S01]  /*1ab10*/  IADD3 RZ, P1, R3, R4, RZ ;  /* 0x0000000403ff7210 */ /* 0x000fe20007f3e0ff */
[----:B------:R-:W-:-:S04]  /*1ab20*/  IMAD.X R3, RZ, RZ, RZ, P0 ;  /* 0x000000ffff037224 */ /* 0x000fc800000e06ff */
[----:B------:R-:W-:-:S08]  /*1ab30*/  IMAD.WIDE.U32.X R2, R11, UR5, R2, P1 ;  /* 0x000000050b027c25 */ /* 0x000fd000088e0402 */
.L_x_557:
[--C-:B------:R-:W-:Y:S01]  /*1ab40*/  SHF.R.U64 R10, R2, UR7, R3.reuse ;  /* 0x00000007020a7c19 */ /* 0x100fe20008001203 */
[----:B------:R-:W-:Y:S01]  /*1ab50*/  ULDC.64 UR4, c[0x0][0x620] ;  /* 0x0001880000047ab9 */ /* 0x000fe20000000a00 */
[----:B------:R-:W-:Y:S01]  /*1ab60*/  SHF.R.U32.HI R2, RZ, UR7, R3 ;  /* 0x00000007ff027c19 */ /* 0x000fe20008011603 */
[----:B------:R-:W-:Y:S01]  /*1ab70*/  IMAD.MOV.U32 R3, RZ, RZ, R15 ;  /* 0x000000ffff037224 */ /* 0x000fe200078e000f */
[----:B------:R-:W-:Y:S01]  /*1ab80*/  IADD3 R11, P0, RZ, -R10, RZ ;  /* 0x8000000aff0b7210 */ /* 0x000fe20007f1e0ff */
[----:B------:R-:W-:-:S04]  /*1ab90*/  ULDC.64 UR6, c[0x0][0x640] ;  /* 0x0001900000067ab9 */ /* 0x000fc80000000a00 */
[----:B------:R-:W-:Y:S01]  /*1aba0*/  IMAD.X R2, RZ, RZ, ~R2, P0 ;  /* 0x000000ffff027224 */ /* 0x000fe200000e0e02 */
[----:B------:R-:W-:-:S03]  /*1abb0*/  ISETP.NE.U32.AND P0, PT, RZ, UR6, PT ;  /* 0x00000006ff007c0c */ /* 0x000fc6000bf05070 */
[----:B------:R-:W-:Y:S01]  /*1abc0*/  IMAD R2, R2, UR4, RZ ;  /* 0x0000000402027c24 */ /* 0x000fe2000f8e02ff */
[----:B------:R-:W-:-:S03]  /*1abd0*/  ISETP.NE.AND.EX P0, PT, RZ, UR7, PT, P0 ;  /* 0x00000007ff007c0c */ /* 0x000fc6000bf05300 */
[----:B------:R-:W-:Y:S02]  /*1abe0*/  IMAD R5, R11, UR5, R2 ;  /* 0x000000050b057c24 */ /* 0x000fe4000f8e0202 */
[----:B------:R-:W-:-:S04]  /*1abf0*/  IMAD.MOV.U32 R2, RZ, RZ, R14 ;  /* 0x000000ffff027224 */ /* 0x000fc800078e000e */
[----:B------:R-:W-:Y:S01]  /*1ac00*/  IMAD.WIDE.U32 R2, R11, UR4, R2 ;  /* 0x000000040b027c25 */ /* 0x000fe2000f8e0002 */
[----:B------:R-:W-:-:S03]  /*1ac10*/  ULDC UR4, c[0x0][0x618] ;  /* 0x0001860000047ab9 */ /* 0x000fc60000000800 */
[----:B------:R-:W-:-:S05]  /*1ac20*/  IMAD.IADD R3, R3, 0x1, R5 ;  /* 0x0000000103037824 */ /* 0x000fca00078e0205 */
[--C-:B------:R-:W-:Y:S02]  /*1ac30*/  SHF.R.U64 R11, R2, UR4, R3.reuse ;  /* 0x00000004020b7c19 */ /* 0x100fe40008001203 */
[----:B------:R-:W-:Y:S01]  /*1ac40*/  SHF.R.U32.HI R2, RZ, UR4, R3 ;  /* 0x00000004ff027c19 */ /* 0x000fe20008011603 */
[----:B------:R-:W-:-:S03]  /*1ac50*/  ULDC UR4, c[0x0][0x608] ;  /* 0x0001820000047ab9 */ /* 0x000fc60000000800 */
[--C-:B------:R-:W-:Y:S02]  /*1ac60*/  SHF.R.U64 R12, R11, UR4, R2.reuse ;  /* 0x000000040b0c7c19 */ /* 0x100fe40008001202 */
[----:B------:R-:W-:Y:S01]  /*1ac70*/  SHF.R.U32.HI R3, RZ, UR4, R2 ;  /* 0x00000004ff037c19 */ /* 0x000fe20008011602 */
[----:B------:R-:W-:-:S03]  /*1ac80*/  ULDC UR4, c[0x0][0x658] ;  /* 0x0001960000047ab9 */ /* 0x000fc60000000800 */
[--C-:B------:R-:W-:Y:S02]  /*1ac90*/  SHF.R.U64 R13, R12, UR4, R3.reuse ;  /* 0x000000040c0d7c19 */ /* 0x100fe40008001203 */
[----:B------:R-:W-:-:S03]  /*1aca0*/  SHF.R.U32.HI R14, RZ, UR4, R3 ;  /* 0x00000004ff0e7c19 */ /* 0x000fc60008011603 */
[----:B------:R-:W-:Y:S02]  /*1acb0*/  IMAD.MOV.U32 R2, RZ, RZ, R13 ;  /* 0x000000ffff027224 */ /* 0x000fe400078e000d */
[----:B------:R-:W-:Y:S01]  /*1acc0*/  IMAD.MOV.U32 R3, RZ, RZ, R14 ;  /* 0x000000ffff037224 */ /* 0x000fe200078e000e */
[----:B------:R-:W-:Y:S06]  /*1acd0*/  @!P0 BRA `(.L_x_558) ;  /* 0x0000000000288947 */ /* 0x000fec0003800000 */
[----:B------:R-:W-:Y:S02]  /*1ace0*/  ULDC UR4, c[0x0][0x64c] ;  /* 0x0001930000047ab9 */ /* 0x000fe40000000800 */
[----:B------:R-:W-:-:S05]  /*1acf0*/  IADD3 R3, P0, R13, UR4, RZ ;  /* 0x000000040d037c10 */ /* 0x000fca000ff1e0ff */
[----:B------:R-:W-:-:S04]  /*1ad00*/  IMAD.X R14, RZ, RZ, R14, P0 ;  /* 0x000000ffff0e7224 */ /* 0x000fc800000e060e */
[----:B------:R-:W-:-:S04]  /*1ad10*/  IMAD.WIDE.U32 R4, R14, UR6, RZ ;  /* 0x000000060e047c25 */ /* 0x000fc8000f8e00ff */
[----:B------:R-:W-:-:S04]  /*1ad20*/  IMAD.WIDE.U32 R4, P0, R3, UR7, R4 ;  /* 0x0000000703047c25 */ /* 0x000fc8000f800004 */
[----:B------:R-:W-:Y:S01]  /*1ad30*/  IMAD.WIDE.U32 R2, R3, UR6, RZ ;  /* 0x0000000603027c25 */ /* 0x000fe2000f8e00ff */
[----:B------:R-:W-:-:S04]  /*1ad40*/  MOV R2, R5 ;  /* 0x0000000500027202 */ /* 0x000fc80000000f00 */
[----:B------:R-:W-:Y:S01]  /*1ad50*/  IADD3 RZ, P1, R3, R4, RZ ;  /* 0x0000000403ff7210 */ /* 0x000fe20007f3e0ff */
[----:B------:R-:W-:-:S04]  /*1ad60*/  IMAD.X R3, RZ, RZ, RZ, P0 ;  /* 0x000000ffff037224 */ /* 0x000fc800000e06ff */
[----:B------:R-:W-:-:S08]  /*1ad70*/  IMAD.WIDE.U32.X R2, R14, UR7, R2, P1 ;  /* 0x000000070e027c25 */ /* 0x000fd000088e0402 */
.L_x_558:
[----:B------:R-:W-:Y:S01]  /*1ad80*/  ULDC UR4, c[0x0][0x648] ;  /* 0x0001920000047ab9 */ /* 0x000fe20000000800 */
[----:B------:R-:W-:Y:S01]  /*1ad90*/  LOP3.LUT R12, R12, UR16, RZ, 0xc0, !PT ;  /* 0x000000100c0c7c12 */ /* 0x000fe2000f8ec0ff */
[----:B------:R-:W-:Y:S01]  /*1ada0*/  UISETP.NE.AND UP0, UPT, UR45, URZ, UPT ;  /* 0x0000003f2d00728c */ /* 0x000fe2000bf05270 */
[----:B------:R-:W-:Y:S01]  /*1adb0*/  SHF.R.U64 R3, R2, UR4, R3 ;  /* 0x0000000402037c19 */ /* 0x000fe20008001203 */
[----:B------:R-:W-:Y:S01]  /*1adc0*/  ULDC UR4, c[0x0][0x638] ;  /* 0x00018e0000047ab9 */ /* 0x000fe20000000800 */
[----:B------:R-:W-:-:S03]  /*1add0*/  IMAD.MOV.U32 R4, RZ, RZ, 0x1 ;  /* 0x00000001ff047424 */ /* 0x000fc600078e00ff */
[----:B------:R-:W-:Y:S01]  /*1ade0*/  IMAD.MOV R2, RZ, RZ, -R3 ;  /* 0x000000ffff027224 */ /* 0x000fe200078e0a03 */
[----:B------:R-:W-:Y:S01]  /*1adf0*/  PLOP3.LUT P0, PT, PT, PT, UP0, 0x40, 0x0 ;  /* 0x000000000000781c */ /* 0x000fe20003f0e808 */
[----:B------:R-:W-:Y:S01]  /*1ae00*/  IMAD R5, R3, UR14, R12 ;  /* 0x0000000e03057c24 */ /* 0x000fe2000f8e020c */
[----:B------:R-:W-:Y:S01]  /*1ae10*/  PLOP3.LUT P1, PT, PT, PT, UP0, 0x40, 0x0 ;  /* 0x000000000000781c */ /* 0x000fe20003f2e808 */
[----:B------:R-:W-:Y:S01]  /*1ae20*/  IMAD R13, R2, UR4, R13 ;  /* 0x00000004020d7c24 */ /* 0x000fe2000f8e020d */
[----:B------:R-:W-:Y:S01]  /*1ae30*/  ULDC UR4, c[0x0][0x610] ;  /* 0x0001840000047ab9 */ /* 0x000fe20000000800 */
[----:B------:R-:W-:Y:S01]  /*1ae40*/  LOP3.LUT R2, R11, UR13, RZ, 0xc0, !PT ;  /* 0x0000000d0b027c12 */ /* 0x000fe2000f8ec0ff */
[----:B------:R-:W-:Y:S01]  /*1ae50*/  IMAD R8, R5, UR4, R8 ;  /* 0x0000000405087c24 */ /* 0x000fe2000f8e0208 */
[----:B------:R-:W-:-:S03]  /*1ae60*/  ULDC UR4, c[0x0][0x600] ;  /* 0x0001800000047ab9 */ /* 0x000fc60000000800 */
[----:B------:R-:W-:-:S05]  /*1ae70*/  IMAD R13, R13, UR4, R2 ;  /* 0x000000040d0d7c24 */ /* 0x000fca000f8e0202 */
[----:B------:R-:W-:Y:S02]  /*1ae80*/  SEL R2, R13, R8, P0 ;  /* 0x000000080d027207 */ /* 0x000fe40000000000 */
[----:B------:R-:W-:-:S07]  /*1ae90*/  SEL R3, R8, R13, P1 ;  /* 0x0000000d08037207 */ /* 0x000fce0000800000 */
.L_x_556:
[----:B------:R-:W-:Y:S05]  /*1aea0*/  BSYNC B1 ;  /* 0x0000000000017941 */ /* 0x000fea0003800000 */
.L_x_555:
[----:B------:R-:W-:-:S13]  /*1aeb0*/  LOP3.LUT P0, RZ, R4, 0xff, RZ, 0xc0, !PT ;  /* 0x000000ff04ff7812 */ /* 0x000fda000780c0ff */
[----:B------:R-:W-:Y:S05]  /*1aec0*/  @P0 BRA `(.L_x_559) ;  /* 0xfffffff400040947 */ /* 0x000fea000383ffff */
[----:B------:R-:W-:Y:S05]  /*1aed0*/  BSYNC B0 ;  /* 0x0000000000007941 */ /* 0x000fea0003800000 */
.L_x_548:
[----:B------:R-:W-:-:S03]  /*1aee0*/  UMOV UR4, 0xffffffff ;  /* 0xffffffff00047882 */ /* 0x000fc60000000000 */
[----:B------:R-:W-:Y:S05]  /*1aef0*/  BRA.DIV UR4, `(.L_x_560) ;  /* 0x0000000604187947 */ /* 0x000fea000b800000 */
[----:B------:R-:W-:-:S13]  /*1af00*/  ELECT P6, URZ, PT ;  /* 0x00000000003f782f */ /* 0x000fda00038c0000 */
.L_x_574:
[----:B------:R-:W-:Y:S04]  /*1af10*/  BSSY B0, `(.L_x_561) ;  /* 0x000002c000007945 */ /* 0x000fe80003800000 */
[----:B------:R-:W-:Y:S05]  /*1af20*/  @!P6 BRA `(.L_x_562) ;  /* 0x0000000000a8e947 */ /* 0x000fea0003800000 */
[----:B------:R-:W-:-:S04]  /*1af30*/  ULOP3.LUT UR4, UR40, 0x2, URZ, 0xfc, !UPT ;  /* 0x0000000228047892 */ /* 0x000fc8000f8efc3f */
[----:B------:R-:W-:-:S06]  /*1af40*/  UISETP.NE.AND UP0, UPT, UR4, 0x3, UPT ;  /* 0x000000030400788c */ /* 0x000fcc000bf05270 */
[----:B------:R-:W-:-:S13]  /*1af50*/  PLOP3.LUT P0, PT, PT, PT, UP0, 0x80, 0x0 ;  /* 0x000000000000781c */ /* 0x000fda0003f0f008 */
[----:B------:R-:W-:Y:S05]  /*1af60*/  @!P0 BRA `(.L_x_563) ;  /* 0x0000000000048947 */ /* 0x000fea0003800000 */
[----:B------:R-:W-:Y:S01]  /*1af70*/  BPT.TRAP 0x1 ;  /* 0x000000040000795c */ /* 0x000fe20000300000 */
.L_x_563:
[----:B------:R-:W0:Y:S01]  /*1af80*/  S2R R3, SR_CgaCtaId ;  /* 0x0000000000037919 */ /* 0x000e220000008800 */
[----:B------:R-:W-:-:S04]  /*1af90*/  MOV R0, 0x400 ;  /* 0x0000040000007802 */ /* 0x000fc80000000f00 */
[----:B0-----:R-:W-:Y:S02]  /*1afa0*/  LEA R3, R3, R0, 0x18 ;  /* 0x0000000003037211 */ /* 0x001fe400078ec0ff */
[----:B------:R-:W-:-:S03]  /*1afb0*/  SHF.L.U32 R0, R7, 0x1f, RZ ;  /* 0x0000001f07007819 */ /* 0x000fc600000006ff */
[----:B------:R-:W-:-:S04]  /*1afc0*/  VIADD R3, R3, 0x20 ;  /* 0x0000002003037836 */ /* 0x000fc80000000000 */
[----:B------:R-:W-:-:S04]  /*1afd0*/  IMAD R5, R6, 0x8, R3 ;  /* 0x0000000806057824 */ /* 0x000fc800078e0203 */
[----:B------:R-:W0:Y:S02]  /*1afe0*/  SYNCS.PHASECHK.TRANS64.TRYWAIT P0, [R5+URZ], R0 ;  /* 0x00000000050075a7 */ /* 0x000e24000800017f */
[----:B0-----:R-:W-:Y:S05]  /*1aff0*/  @!P0 BRA `(.L_x_564) ;  /* 0x0000000000f88947 */ /* 0x001fea0003800000 */
.L_x_575:
[----:B------:R-:W-:-:S05]  /*1b000*/  VIADD R6, R6, 0x1 ;  /* 0x0000000106067836 */ /* 0x000fca0000000000 */
[----:B------:R-:W-:-:S04]  /*1b010*/  ISETP.NE.AND P0, PT, R6, 0x4, PT ;  /* 0x000000040600780c */ /* 0x000fc80003f05270 */
[----:B0-----:R-:W-:Y:S02]  /*1b020*/  SEL R0, RZ, 0x1, P0 ;  /* 0x00000001ff007807 */ /* 0x001fe40000000000 */
[----:B------:R-:W-:Y:S02]  /*1b030*/  SEL R6, R6, RZ, P0 ;  /* 0x000000ff06067207 */ /* 0x000fe40000000000 */
[----:B------:R-:W-:-:S03]  /*1b040*/  LOP3.LUT R7, R7, R0, RZ, 0x3c, !PT ;  /* 0x0000000007077212 */ /* 0x000fc600078e3cff */
[----:B------:R-:W-:Y:S01]  /*1b050*/  IMAD R5, R6, 0x8, R3 ;  /* 0x0000000806057824 */ /* 0x000fe200078e0203 */
[----:B------:R-:W-:-:S04]  /*1b060*/  SHF.L.U32 R0, R7, 0x1f, RZ ;  /* 0x0000001f07007819 */ /* 0x000fc800000006ff */
[----:B------:R-:W0:Y:S02]  /*1b070*/  SYNCS.PHASECHK.TRANS64.TRYWAIT P0, [R5+URZ], R0 ;  /* 0x00000000050075a7 */ /* 0x000e24000800017f */
[----:B0-----:R-:W-:Y:S05]  /*1b080*/  @!P0 BRA `(.L_x_565) ;  /* 0x0000000000e88947 */ /* 0x001fea0003800000 */
.L_x_576:
[----:B0-----:R-:W-:-:S05]  /*1b090*/  VIADD R0, R6, 0x1 ;  /* 0x0000000106007836 */ /* 0x001fca0000000000 */
[----:B------:R-:W-:-:S04]  /*1b0a0*/  ISETP.NE.AND P0, PT, R0, 0x4, PT ;  /* 0x000000040000780c */ /* 0x000fc80003f05270 */
[----:B------:R-:W-:Y:S02]  /*1b0b0*/  SEL R2, RZ, 0x1, P0 ;  /* 0x00000001ff027807 */ /* 0x000fe40000000000 */
[----:B------:R-:W-:Y:S02]  /*1b0c0*/  SEL R4, R0, RZ, P0 ;  /* 0x000000ff00047207 */ /* 0x000fe40000000000 */
[----:B------:R-:W-:-:S03]  /*1b0d0*/  LOP3.LUT R7, R7, R2, RZ, 0x3c, !PT ;  /* 0x0000000207077212 */ /* 0x000fc600078e3cff */
[----:B------:R-:W-:Y:S01]  /*1b0e0*/  IMAD R5, R4, 0x8, R3 ;  /* 0x0000000804057824 */ /* 0x000fe200078e0203 */
[----:B------:R-:W-:-:S04]  /*1b0f0*/  SHF.L.U32 R0, R7, 0x1f, RZ ;  /* 0x0000001f07007819 */ /* 0x000fc800000006ff */
[----:B------:R-:W0:Y:S02]  /*1b100*/  SYNCS.PHASECHK.TRANS64.TRYWAIT P0, [R5+URZ], R0 ;  /* 0x00000000050075a7 */ /* 0x000e24000800017f */
[----:B0-----:R-:W-:Y:S05]  /*1b110*/  @!P0 BRA `(.L_x_566) ;  /* 0x0000000000d88947 */ /* 0x001fea0003800000 */
.L_x_577:
[----:B0-----:R-:W-:-:S05]  /*1b120*/  VIADD R0, R4, 0x1 ;  /* 0x0000000104007836 */ /* 0x001fca0000000000 */
[----:B------:R-:W-:-:S04]  /*1b130*/  ISETP.NE.AND P0, PT, R0, 0x4, PT ;  /* 0x000000040000780c */ /* 0x000fc80003f05270 */
[----:B------:R-:W-:Y:S02]  /*1b140*/  SEL R2, RZ, 0x1, P0 ;  /* 0x00000001ff027807 */ /* 0x000fe40000000000 */
[----:B------:R-:W-:Y:S02]  /*1b150*/  SEL R0, R0, RZ, P0 ;  /* 0x000000ff00007207 */ /* 0x000fe40000000000 */
[----:B------:R-:W-:-:S03]  /*1b160*/  LOP3.LUT R2, R7, R2, RZ, 0x3c, !PT ;  /* 0x0000000207027212 */ /* 0x000fc600078e3cff */
[----:B------:R-:W-:Y:S01]  /*1b170*/  IMAD R3, R0, 0x8, R3 ;  /* 0x0000000800037824 */ /* 0x000fe200078e0203 */
[----:B------:R-:W-:-:S07]  /*1b180*/  SHF.L.U32 R0, R2, 0x1f, RZ ;  /* 0x0000001f02007819 */ /* 0x000fce00000006ff */
.L_x_567:
[----:B0-----:R0:W1:Y:S02]  /*1b190*/  SYNCS.PHASECHK.TRANS64.TRYWAIT P0, [R3+URZ], R0 ;  /* 0x00000000030075a7 */ /* 0x001064000800017f */
[----:B-1----:R-:W-:Y:S05]  /*1b1a0*/  @!P0 NANOSLEEP.SYNCS 0x989680 ;  /* 0x009896800000895d */ /* 0x002fea0003900000 */
[----:B------:R-:W1:Y:S02]  /*1b1b0*/  @!P0 SYNCS.PHASECHK.TRANS64 P0, [R3+URZ], R0 ;  /* 0x00000000030085a7 */ /* 0x000e64000800007f */
[----:B-1----:R-:W-:Y:S05]  /*1b1c0*/  @!P0 BRA `(.L_x_567) ;  /* 0xfffffffc00f08947 */ /* 0x002fea000383ffff */
.L_x_562:
[----:B------:R-:W-:Y:S05]  /*1b1d0*/  BSYNC B0 ;  /* 0x0000000000007941 */ /* 0x000fea0003800000 */
.L_x_561:
[----:B------:R-:W-:Y:S05]  /*1b1e0*/  EXIT ;  /* 0x000000000000794d */ /* 0x000fea0003800000 */
.L_x_21:
[----:B-1----:R1:W2:Y:S02]  /*1b1f0*/  SYNCS.PHASECHK.TRANS64.TRYWAIT P1, [R4+URZ], R3 ;  /* 0x00000003040075a7 */ /* 0x0022a4000802017f */
[----:B--2---:R-:W-:Y:S05]  /*1b200*/  @!P1 NANOSLEEP.SYNCS 0x989680 ;  /* 0x009896800000995d */ /* 0x004fea0003900000 */
[----:B------:R-:W2:Y:S02]  /*1b210*/  @!P1 SYNCS.PHASECHK.TRANS64 P1, [R4+URZ], R3 ;  /* 0x00000003040095a7 */ /* 0x000ea4000802007f */
[----:B--2---:R-:W-:Y:S05]  /*1b220*/  @!P1 BRA `(.L_x_21) ;  /* 0xfffffffc00f09947 */ /* 0x004fea000383ffff */
[----:B------:R-:W-:Y:S05]  /*1b230*/  BRA `(.L_x_20) ;  /* 0xfffffe6400307947 */ /* 0x000fea000383ffff */
.L_x_26:
[----:B-1----:R1:W2:Y:S02]  /*1b240*/  SYNCS.PHASECHK.TRANS64.TRYWAIT P1, [R4+URZ], R5 ;  /* 0x00000005040075a7 */ /* 0x0022a4000802017f */
[----:B--2---:R-:W-:Y:S05]  /*1b250*/  @!P1 NANOSLEEP.SYNCS 0x989680 ;  /* 0x009896800000995d */ /* 0x004fea0003900000 */
[----:B------:R-:W2:Y:S02]  /*1b260*/  @!P1 SYNCS.PHASECHK.TRANS64 P1, [R4+URZ], R5 ;  /* 0x00000005040095a7 */ /* 0x000ea4000802007f */
[----:B--2---:R-:W-:Y:S05]  /*1b270*/  @!P1 BRA `(.L_x_26) ;  /* 0xfffffffc00f09947 */ /* 0x004fea000383ffff */
[----:B------:R-:W-:Y:S05]  /*1b280*/  BRA `(.L_x_25) ;  /* 0xfffffe9800c07947 */ /* 0x000fea000383ffff */
.L_x_549:
[----:B------:R-:W-:Y:S01]  /*1b290*/  BSSY B1, `(.L_x_568) ;  /* 0x0000006000017945 */ /* 0x000fe20003800000 */
[----:B------:R-:W-:-:S07]  /*1b2a0*/  IMAD.MOV.U32 R15, RZ, RZ, -0x1 ;  /* 0xffffffffff0f7424 */ /* 0x000fce00078e00ff */
[----:B------:R-:W-:Y:S05]  /*1b2b0*/  WARPSYNC.COLLECTIVE R15, `(.L_x_569) ;  /* 0x000000000f0c7348 */ /* 0x000fea0003c00000 */
[----:B------:R-:W-:Y:S02]  /*1b2c0*/  ELECT P6, UR62, PT ;  /* 0x00000000003e782f */ /* 0x000fe400038c0000 */
[----:B------:R-:W-:Y:S01]  /*1b2d0*/  MOV R14, UR62 ;  /* 0x0000003e000e7c02 */ /* 0x000fe20008000f00 */
[----:B------:R-:W-:Y:S10]  /*1b2e0*/  ENDCOLLECTIVE ;  /* 0x000000000000791b */ /* 0x000ff40003800000 */
.L_x_569:
[----:B------:R-:W-:Y:S05]  /*1b2f0*/  BSYNC B1 ;  /* 0x0000000000017941 */ /* 0x000fea0003800000 */
.L_x_568:
[----:B------:R-:W-:Y:S05]  /*1b300*/  BRA `(.L_x_570) ;  /* 0xfffffff000007947 */ /* 0x000fea000383ffff */
.L_x_552:
[----:B0-----:R0:W1:Y:S02]  /*1b310*/  SYNCS.PHASECHK.TRANS64.TRYWAIT P0, [R12+URZ+0x20], R11 ;  /* 0x0000200b0c0075a7 */ /* 0x001064000800017f */
[----:B-1----:R-:W-:Y:S05]  /*1b320*/  @!P0 NANOSLEEP.SYNCS 0x989680 ;  /* 0x009896800000895d */ /* 0x002fea0003900000 */
[----:B------:R-:W1:Y:S02]  /*1b330*/  @!P0 SYNCS.PHASECHK.TRANS64 P0, [R12+URZ+0x20], R11 ;  /* 0x0000200b0c0085a7 */ /* 0x000e64000800007f */
[----:B-1----:R-:W-:Y:S05]  /*1b340*/  @!P0 BRA `(.L_x_552) ;  /* 0xfffffffc00f08947 */ /* 0x002fea000383ffff */
[----:B------:R-:W-:Y:S05]  /*1b350*/  BRA `(.L_x_571) ;  /* 0xfffffff0003c7947 */ /* 0x000fea000383ffff */
.L_x_560:
[----:B------:R-:W-:Y:S01]  /*1b360*/  BSSY B0, `(.L_x_572) ;  /* 0x0000006000007945 */ /* 0x000fe20003800000 */
[----:B------:R-:W-:-:S07]  /*1b370*/  IMAD.MOV.U32 R15, RZ, RZ, -0x1 ;  /* 0xffffffffff0f7424 */ /* 0x000fce00078e00ff */
[----:B------:R-:W-:Y:S05]  /*1b380*/  WARPSYNC.COLLECTIVE R15, `(.L_x_573) ;  /* 0x000000000f0c7348 */ /* 0x000fea0003c00000 */
[----:B------:R-:W-:Y:S02]  /*1b390*/  ELECT P6, UR62, PT ;  /* 0x00000000003e782f */ /* 0x000fe400038c0000 */
[----:B------:R-:W-:Y:S01]  /*1b3a0*/  MOV R14, UR62 ;  /* 0x0000003e000e7c02 */ /* 0x000fe20008000f00 */
[----:B------:R-:W-:Y:S10]  /*1b3b0*/  ENDCOLLECTIVE ;  /* 0x000000000000791b */ /* 0x000ff40003800000 */
.L_x_573:
[----:B------:R-:W-:Y:S05]  /*1b3c0*/  BSYNC B0 ;  /* 0x0000000000007941 */ /* 0x000fea0003800000 */
.L_x_572:
[----:B------:R-:W-:Y:S05]  /*1b3d0*/  BRA `(.L_x_574) ;  /* 0xfffffff800cc7947 */ /* 0x000fea000383ffff */
.L_x_564:
[----:B0-----:R0:W1:Y:S02]  /*1b3e0*/  SYNCS.PHASECHK.TRANS64.TRYWAIT P0, [R5+URZ], R0 ;  /* 0x00000000050075a7 */ /* 0x001064000800017f */
[----:B-1----:R-:W-:Y:S05]  /*1b3f0*/  @!P0 NANOSLEEP.SYNCS 0x989680 ;  /* 0x009896800000895d */ /* 0x002fea0003900000 */
[----:B------:R-:W1:Y:S02]  /*1b400*/  @!P0 SYNCS.PHASECHK.TRANS64 P0, [R5+URZ], R0 ;  /* 0x00000000050085a7 */ /* 0x000e64000800007f */
[----:B-1----:R-:W-:Y:S05]  /*1b410*/  @!P0 BRA `(.L_x_564) ;  /* 0xfffffffc00f08947 */ /* 0x002fea000383ffff */
[----:B------:R-:W-:Y:S05]  /*1b420*/  BRA `(.L_x_575) ;  /* 0xfffffff800f47947 */ /* 0x000fea000383ffff */
.L_x_565:
[----:B0-----:R0:W1:Y:S02]  /*1b430*/  SYNCS.PHASECHK.TRANS64.TRYWAIT P0, [R5+URZ], R0 ;  /* 0x00000000050075a7 */ /* 0x001064000800017f */
[----:B-1----:R-:W-:Y:S05]  /*1b440*/  @!P0 NANOSLEEP.SYNCS 0x989680 ;  /* 0x009896800000895d */ /* 0x002fea0003900000 */
[----:B------:R-:W1:Y:S02]  /*1b450*/  @!P0 SYNCS.PHASECHK.TRANS64 P0, [R5+URZ], R0 ;  /* 0x00000000050085a7 */ /* 0x000e64000800007f */
[----:B-1----:R-:W-:Y:S05]  /*1b460*/  @!P0 BRA `(.L_x_565) ;  /* 0xfffffffc00f08947 */ /* 0x002fea000383ffff */
[----:B------:R-:W-:Y:S05]  /*1b470*/  BRA `(.L_x_576) ;  /* 0xfffffffc00047947 */ /* 0x000fea000383ffff */
.L_x_566:
[----:B0-----:R0:W1:Y:S02]  /*1b480*/  SYNCS.PHASECHK.TRANS64.TRYWAIT P0, [R5+URZ], R0 ;  /* 0x00000000050075a7 */ /* 0x001064000800017f */
[----:B-1----:R-:W-:Y:S05]  /*1b490*/  @!P0 NANOSLEEP.SYNCS 0x989680 ;  /* 0x009896800000895d */ /* 0x002fea0003900000 */
[----:B------:R-:W1:Y:S02]  /*1b4a0*/  @!P0 SYNCS.PHASECHK.TRANS64 P0, [R5+URZ], R0 ;  /* 0x00000000050085a7 */ /* 0x000e64000800007f */
[----:B-1----:R-:W-:Y:S05]  /*1b4b0*/  @!P0 BRA `(.L_x_566) ;  /* 0xfffffffc00f08947 */ /* 0x002fea000383ffff */
[----:B------:R-:W-:Y:S05]  /*1b4c0*/  BRA `(.L_x_577) ;  /* 0xfffffffc00147947 */ /* 0x000fea000383ffff */
.L_x_578:
[----:B------:R-:W-:-:S00]  /*1b4d0*/  BRA `(.L_x_578) ;  /* 0xfffffffc00fc7947 */ /* 0x000fc0000383ffff */
[----:B------:R-:W-:-:S00]  /*1b4e0*/  NOP ;  /* 0x0000000000007918 */ /* 0x000fc00000000000 */
        /* <DEDUP_REMOVED lines=9> */
.L_x_579:


//--------------------- .nv.global.init           --------------------------
	.section	.nv.global.init,"aw",@progbits
.nv.global.init:
	.type		$str$22,@object
	.size		$str$22,($str$23 - $str$22)
$str$22:
        /*0000*/ 	.byte	0x6b, 0x5f, 0x74, 0x69, 0x6c, 0x65, 0x5f, 0x63, 0x6f, 0x75, 0x6e, 0x74, 0x20, 0x3e, 0x3d, 0x20
        /*0010*/ 	.byte	0x31, 0x00
	.type		$str$23,@object
	.size		$str$23,(__unnamed_1 - $str$23)
$str$23:
        /*0012*/ 	.byte	0x2f, 0x74, 0x6d, 0x70, 0x2f, 0x63, 0x75, 0x74, 0x6c, 0x61, 0x73, 0x73, 0x5f, 0x73, 0x77, 0x65
        /*0022*/ 	.byte	0x65, 0x70, 0x5f, 0x73, 0x72, 0x63, 0x2f, 0x69, 0x6e, 0x63, 0x6c, 0x75, 0x64, 0x65, 0x2f, 0x63
        /*0032*/ 	.byte	0x75, 0x74, 0x6c, 0x61, 0x73, 0x73, 0x2f, 0x67, 0x65, 0x6d, 0x6d, 0x2f, 0x63, 0x6f, 0x6c, 0x6c
        /*0042*/ 	.byte	0x65, 0x63, 0x74, 0x69, 0x76, 0x65, 0x2f, 0x73, 0x6d, 0x39, 0x30, 0x5f, 0x6d, 0x6d, 0x61, 0x5f
        /*0052*/ 	.byte	0x74, 0x6d, 0x61, 0x5f, 0x67, 0x6d, 0x6d, 0x61, 0x5f, 0x73, 0x73, 0x5f, 0x77, 0x61, 0x72, 0x70
        /*0062*/ 	.byte	0x73, 0x70, 0x65, 0x63, 0x69, 0x61, 0x6c, 0x69, 0x7a, 0x65, 0x64, 0x2e, 0x68, 0x70, 0x70, 0x00
	.type		__unnamed_1,@object
	.size		__unnamed_1,(.L_0 - __unnamed_1)
__unnamed_1:
        /* <DEDUP_REMOVED lines=179> */
        /*0ba2*/ 	.byte	0x74, 0x69, 0x74, 0x79, 0x5d, 0x00
.L_0:


//--------------------- .nv.shared._ZN7cutlass13device_kernelINS_4gemm6kernel13GemmUniversalIN4cute5tupleIJiiiiEEENS1_10collective13CollectiveMmaINS1_34MainloopSm90TmaGmmaWarpSpecializedILi4ENS5_IJNS4_1CILi2EEESB_NSA_ILi1EEEEEENS1_35KernelTmaWarpSpecializedCooperativeEEENS5_IJNSA_ILi256EEESG_NSA_ILi32EEEEEENS_10tfloat32_tENS5_IJlSC_lEEESJ_SK_NS4_8TiledMMAINS4_8MMA_AtomIJNS4_4SM904GMMA30MMA_64x256x8_F32TF32TF32_SS_TNILNSO_7ScaleInE1ELSQ_1EEEEEENS4_6LayoutINS5_IJSB_SC_SC_EEENS5_IJSC_NSA_ILi0EEESV_EEEEENS5_IJNS4_10UnderscoreESY_SY_EEEEENS4_23SM90_TMA_LOAD_MULTICASTENS4_14ComposedLayoutINS4_7SwizzleILi3ELi4ELi3EEENS4_18smem_ptr_flag_bitsILi32EEENST_INS5_IJNSA_ILi8EEESH_EEENS5_IJSH_SC_EEEEEEEvNS4_8identityES11_S1B_vS1C_EENS_8epilogue10collective6detail29Sm90TmaWarpSpecializedAdapterINS1F_15DefaultEpilogueISJ_SK_SK_NS1E_6thread17LinearCombinationISJ_Li1EffLNS1J_9ScaleType4KindE0ELNS_15FloatRoundStyleE2ESJ_EENS1_15EpilogueDefaultEEEEEvvEEEEvNT_6ParamsE --------------------------
	.section	.nv.shared._ZN7cutlass13device_kernelINS_4gemm6kernel13GemmUniversalIN4cute5tupleIJiiiiEEENS1_10collective13CollectiveMmaINS1_34MainloopSm90TmaGmmaWarpSpecializedILi4ENS5_IJNS4_1CILi2EEESB_NSA_ILi1EEEEEENS1_35KernelTmaWarpSpecializedCooperativeEEENS5_IJNSA_ILi256EEESG_NSA_ILi32EEEEEENS_10tfloat32_tENS5_IJlSC_lEEESJ_SK_NS4_8TiledMMAINS4_8MMA_AtomIJNS4_4SM904GMMA30MMA_64x256x8_F32TF32TF32_SS_TNILNSO_7ScaleInE1ELSQ_1EEEEEENS4_6LayoutINS5_IJSB_SC_SC_EEENS5_IJSC_NSA_ILi0EEESV_EEEEENS5_IJNS4_10UnderscoreESY_SY_EEEEENS4_23SM90_TMA_LOAD_MULTICASTENS4_14ComposedLayoutINS4_7SwizzleILi3ELi4ELi3EEENS4_18smem_ptr_flag_bitsILi32EEENST_INS5_IJNSA_ILi8EEESH_EEENS5_IJSH_SC_EEEEEEEvNS4_8identityES11_S1B_vS1C_EENS_8epilogue10collective6detail29Sm90TmaWarpSpecializedAdapterINS1F_15DefaultEpilogueISJ_SK_SK_NS1E_6thread17LinearCombinationISJ_Li1EffLNS1J_9ScaleType4KindE0ELNS_15FloatRoundStyleE2ESJ_EENS1_15EpilogueDefaultEEEEEvvEEEEvNT_6ParamsE,"aw",@nobits
	.sectionflags	@""
	.align	16
	.zero		1024


//--------------------- .nv.shared.reserved.0     --------------------------
	.section	.nv.shared.reserved.0,"aw",@nobits
	.weak		__nv_reservedSMEM_offset_0_alias
	.size		__nv_reservedSMEM_offset_0_alias, 0, 0
	.other		__nv_reservedSMEM_offset_0_alias,@"STO_CUDA_RESERVED_SHARED STV_DEFAULT"
__nv_reservedSMEM_offset_0_alias:
	.zero		0


//--------------------- .nv.global                --------------------------
	.section	.nv.global,"aw",@nobits
.nv.global:
	.type		_ZN39_INTERNAL_82a612c0_4_k_cu_59e56f11_69154cute1_E,@object
	.size		_ZN39_INTERNAL_82a612c0_4_k_cu_59e56f11_69154cute1_E,(_ZN39_INTERNAL_82a612c0_4_k_cu_59e56f11_69154cuda3std3__45__cpo6cbeginE - _ZN39_INTERNAL_82a612c0_4_k_cu_59e56f11_69154cute1_E)
_ZN39_INTERNAL_82a612c0_4_k_cu_59e56f11_69154cute1_E:
	.zero		1
	.type		_ZN39_INTERNAL_82a612c0_4_k_cu_59e56f11_69154cuda3std3__45__cpo6cbeginE,@object
	.size		_ZN39_INTERNAL_82a612c0_4_k_cu_59e56f11_69154cuda3std3__45__cpo6cbeginE,(_ZN39_INTERNAL_82a612c0_4_k_cu_59e56f11_69154cuda3std3__48in_placeE - _ZN39_INTERNAL_82a612c0_4_k_cu_59e56f11_69154cuda3std3__45__cpo6cbeginE)
_ZN39_INTERNAL_82a612c0_4_k_cu_59e56f11_69154cuda3std3__45__cpo6cbeginE:
	.zero		1
	.type		_ZN39_INTERNAL_82a612c0_4_k_cu_59e56f11_69154cuda3std3__48in_placeE,@object
	.size		_ZN39_INTERNAL_82a612c0_4_k_cu_59e56f11_69154cuda3std3__48in_placeE,(_ZN39_INTERNAL_82a612c0_4_k_cu_59e56f11_69154cuda3std6ranges3__45__cpo9iter_moveE - _ZN39_INTERNAL_82a612c0_4_k_cu_59e56f11_69154cuda3std3__48in_placeE)
_ZN39_INTERNAL_82a612c0_4_k_cu_59e56f11_69154cuda3std3__48in_placeE:
	.zero		1
	.type		_ZN39_INTERNAL_82a612c0_4_k_cu_59e56f11_69154cuda3std6ranges3__45__cpo9iter_moveE,@object
	.size		_ZN39_INTERNAL_82a612c0_4_k_cu_59e56f11_69154cuda3std6ranges3__45__cpo9iter_moveE,(_ZN39_INTERNAL_82a612c0_4_k_cu_59e56f11_69154cuda3std3__45__cpo5beginE - _ZN39_INTERNAL_82a612c0_4_k_cu_59e56f11_69154cuda3std6ranges3__45__cpo9iter_moveE)
_ZN39_INTERNAL_82a612c0_4_k_cu_59e56f11_69154cuda3std6ranges3__45__cpo9iter_moveE:
	.zero		1
	.type		_ZN39_INTERNAL_82a612c0_4_k_cu_59e56f11_69154cuda3std3__45__cpo5beginE,@object
	.size		_ZN39_INTERNAL_82a612c0_4_k_cu_59e56f11_69154cuda3std3__45__cpo5beginE,(_ZN39_INTERNAL_82a612c0_4_k_cu_59e56f11_69154cuda3std3__441_GLOBAL__N__82a612c0_4_k_cu_59e56f11_69156ignoreE - _ZN39_INTERNAL_82a612c0_4_k_cu_59e56f11_69154cuda3std3__45__cpo5beginE)
_ZN39_INTERNAL_82a612c0_4_k_cu_59e56f11_69154cuda3std3__45__cpo5beginE:
	.zero		1
	.type		_ZN39_INTERNAL_82a612c0_4_k_cu_59e56f11_69154cuda3std3__441_GLOBAL__N__82a612c0_4_k_cu_59e56f11_69156ignoreE,@object
	.size		_ZN39_INTERNAL_82a612c0_4_k_cu_59e56f11_69154cuda3std3__441_GLOBAL__N__82a612c0_4_k_cu_59e56f11_69156ignoreE,(_ZN39_INTERNAL_82a612c0_4_k_cu_59e56f11_69154cute7productE - _ZN39_INTERNAL_82a612c0_4_k_cu_59e56f11_69154cuda3std3__441_GLOBAL__N__82a612c0_4_k_cu_59e56f11_69156ignoreE)
_ZN39_INTERNAL_82a612c0_4_k_cu_59e56f11_69154cuda3std3__441_GLOBAL__N__82a612c0_4_k_cu_59e56f11_69156ignoreE:
	.zero		1
	.type		_ZN39_INTERNAL_82a612c0_4_k_cu_59e56f11_69154cute7productE,@object
	.size		_ZN39_INTERNAL_82a612c0_4_k_cu_59e56f11_69154cute7productE,(_ZN39_INTERNAL_82a612c0_4_k_cu_59e56f11_69154cuda3std3__45__cpo3endE - _ZN39_INTERNAL_82a612c0_4_k_cu_59e56f11_69154cute7productE)
_ZN39_INTERNAL_82a612c0_4_k_cu_59e56f11_69154cute7productE:
	.zero		1
	.type		_ZN39_INTERNAL_82a612c0_4_k_cu_59e56f11_69154cuda3std3__45__cpo3endE,@object
	.size		_ZN39_INTERNAL_82a612c0_4_k_cu_59e56f11_69154cuda3std3__45__cpo3endE,(_ZN39_INTERNAL_82a612c0_4_k_cu_59e56f11_69154cuda3std3__419piecewise_constructE - _ZN39_INTERNAL_82a612c0_4_k_cu_59e56f11_69154cuda3std3__45__cpo3endE)
_ZN39_INTERNAL_82a612c0_4_k_cu_59e56f11_69154cuda3std3__45__cpo3endE:
	.zero		1
	.type		_ZN39_INTERNAL_82a612c0_4_k_cu_59e56f11_69154cuda3std3__419piecewise_constructE,@object
	.size		_ZN39_INTERNAL_82a612c0_4_k_cu_59e56f11_69154cuda3std3__419piecewise_constructE,(_ZN39_INTERNAL_82a612c0_4_k_cu_59e56f11_69154cuda3std3__45__cpo4cendE - _ZN39_INTERNAL_82a612c0_4_k_cu_59e56f11_69154cuda3std3__419piecewise_constructE)
_ZN39_INTERNAL_82a612c0_4_k_cu_59e56f11_69154cuda3std3__419piecewise_constructE:
	.zero		1
	.type		_ZN39_INTERNAL_82a612c0_4_k_cu_59e56f11_69154cuda3std3__45__cpo4cendE,@object
	.size		_ZN39_INTERNAL_82a612c0_4_k_cu_59e56f11_69154cuda3std3__45__cpo4cendE,(_ZN39_INTERNAL_82a612c0_4_k_cu_59e56f11_69154cuda3std6ranges3__45__cpo4swapE - _ZN39_INTERNAL_82a612c0_4_k_cu_59e56f11_69154cuda3std3__45__cpo4cendE)
_ZN39_INTERNAL_82a612c0_4_k_cu_59e56f11_69154cuda3std3__45__cpo4cendE:
	.zero		1
	.type		_ZN39_INTERNAL_82a612c0_4_k_cu_59e56f11_69154cuda3std6ranges3__45__cpo4swapE,@object
	.size		_ZN39_INTERNAL_82a612c0_4_k_cu_59e56f11_69154cuda3std6ranges3__45__cpo4swapE,(.L_8 - _ZN39_INTERNAL_82a612c0_4_k_cu_59e56f11_69154cuda3std6ranges3__45__cpo4swapE)
_ZN39_INTERNAL_82a612c0_4_k_cu_59e56f11_69154cuda3std6ranges3__45__cpo4swapE:
	.zero		1
.L_8:


//--------------------- .nv.constant0._ZN7cutlass13device_kernelINS_4gemm6kernel13GemmUniversalIN4cute5tupleIJiiiiEEENS1_10collective13CollectiveMmaINS1_34MainloopSm90TmaGmmaWarpSpecializedILi4ENS5_IJNS4_1CILi2EEESB_NSA_ILi1EEEEEENS1_35KernelTmaWarpSpecializedCooperativeEEENS5_IJNSA_ILi256EEESG_NSA_ILi32EEEEEENS_10tfloat32_tENS5_IJlSC_lEEESJ_SK_NS4_8TiledMMAINS4_8MMA_AtomIJNS4_4SM904GMMA30MMA_64x256x8_F32TF32TF32_SS_TNILNSO_7ScaleInE1ELSQ_1EEEEEENS4_6LayoutINS5_IJSB_SC_SC_EEENS5_IJSC_NSA_ILi0EEESV_EEEEENS5_IJNS4_10UnderscoreESY_SY_EEEEENS4_23SM90_TMA_LOAD_MULTICASTENS4_14ComposedLayoutINS4_7SwizzleILi3ELi4ELi3EEENS4_18smem_ptr_flag_bitsILi32EEENST_INS5_IJNSA_ILi8EEESH_EEENS5_IJSH_SC_EEEEEEEvNS4_8identityES11_S1B_vS1C_EENS_8epilogue10collective6detail29Sm90TmaWarpSpecializedAdapterINS1F_15DefaultEpilogueISJ_SK_SK_NS1E_6thread17LinearCombinationISJ_Li1EffLNS1J_9ScaleType4KindE0ELNS_15FloatRoundStyleE2ESJ_EENS1_15EpilogueDefaultEEEEEvvEEEEvNT_6ParamsE --------------------------
	.section	.nv.constant0._ZN7cutlass13device_kernelINS_4gemm6kernel13GemmUniversalIN4cute5tupleIJiiiiEEENS1_10collective13CollectiveMmaINS1_34MainloopSm90TmaGmmaWarpSpecializedILi4ENS5_IJNS4_1CILi2EEESB_NSA_ILi1EEEEEENS1_35KernelTmaWarpSpecializedCooperativeEEENS5_IJNSA_ILi256EEESG_NSA_ILi32EEEEEENS_10tfloat32_tENS5_IJlSC_lEEESJ_SK_NS4_8TiledMMAINS4_8MMA_AtomIJNS4_4SM904GMMA30MMA_64x256x8_F32TF32TF32_SS_TNILNSO_7ScaleInE1ELSQ_1EEEEEENS4_6LayoutINS5_IJSB_SC_SC_EEENS5_IJSC_NSA_ILi0EEESV_EEEEENS5_IJNS4_10UnderscoreESY_SY_EEEEENS4_23SM90_TMA_LOAD_MULTICASTENS4_14ComposedLayoutINS4_7SwizzleILi3ELi4ELi3EEENS4_18smem_ptr_flag_bitsILi32EEENST_INS5_IJNSA_ILi8EEESH_EEENS5_IJSH_SC_EEEEEEEvNS4_8identityES11_S1B_vS1C_EENS_8epilogue10collective6detail29Sm90TmaWarpSpecializedAdapterINS1F_15DefaultEpilogueISJ_SK_SK_NS1E_6thread17LinearCombinationISJ_Li1EffLNS1J_9ScaleType4KindE0ELNS_15FloatRoundStyleE2ESJ_EENS1_15EpilogueDefaultEEEEEvvEEEEvNT_6ParamsE,"a",@progbits
	.sectionflags	@""
	.align	4
.nv.constant0._ZN7cutlass13device_kernelINS_4gemm6kernel13GemmUniversalIN4cute5tupleIJiiiiEEENS1_10collective13CollectiveMmaINS1_34MainloopSm90TmaGmmaWarpSpecializedILi4ENS5_IJNS4_1CILi2EEESB_NSA_ILi1EEEEEENS1_35KernelTmaWarpSpecializedCooperativeEEENS5_IJNSA_ILi256EEESG_NSA_ILi32EEEEEENS_10tfloat32_tENS5_IJlSC_lEEESJ_SK_NS4_8TiledMMAINS4_8MMA_AtomIJNS4_4SM904GMMA30MMA_64x256x8_F32TF32TF32_SS_TNILNSO_7ScaleInE1ELSQ_1EEEEEENS4_6LayoutINS5_IJSB_SC_SC_EEENS5_IJSC_NSA_ILi0EEESV_EEEEENS5_IJNS4_10UnderscoreESY_SY_EEEEENS4_23SM90_TMA_LOAD_MULTICASTENS4_14ComposedLayoutINS4_7SwizzleILi3ELi4ELi3EEENS4_18smem_ptr_flag_bitsILi32EEENST_INS5_IJNSA_ILi8EEESH_EEENS5_IJSH_SC_EEEEEEEvNS4_8identityES11_S1B_vS1C_EENS_8epilogue10collective6detail29Sm90TmaWarpSpecializedAdapterINS1F_15DefaultEpilogueISJ_SK_SK_NS1E_6thread17LinearCombinationISJ_Li1EffLNS1J_9ScaleType4KindE0ELNS_15FloatRoundStyleE2ESJ_EENS1_15EpilogueDefaultEEEEEvvEEEEvNT_6ParamsE:
	.zero		1664


//--------------------- SYMBOLS --------------------------

	.type		.nv.reservedSmem.offset0,@object
	.size		.nv.reservedSmem.offset0,0x4
	.type		__assertfail,@function
